//
// Generated by NVIDIA NVVM Compiler
//
// Compiler Build ID: CL-36424714
// Cuda compilation tools, release 13.0, V13.0.88
// Based on NVVM 20.0.0
//

.version 9.0
.target sm_100
.address_size 64

	// .globl	init_solution_kernel

.visible .entry init_solution_kernel(
	.param .u32 init_solution_kernel_param_0,
	.param .u32 init_solution_kernel_param_1,
	.param .u64 init_solution_kernel_param_2,
	.param .u64 .ptr .align 1 init_solution_kernel_param_3,
	.param .u64 .ptr .align 1 init_solution_kernel_param_4
)
{
	.reg .pred 	%p<2>;
	.reg .b32 	%r<15>;
	.reg .b64 	%rd<15>;

	ld.param.u32 	%r3, [init_solution_kernel_param_0];
	ld.param.u32 	%r2, [init_solution_kernel_param_1];
	ld.param.u64 	%rd1, [init_solution_kernel_param_2];
	ld.param.u64 	%rd2, [init_solution_kernel_param_3];
	ld.param.u64 	%rd3, [init_solution_kernel_param_4];
	mov.u32 	%r4, %ctaid.x;
	mov.u32 	%r5, %ntid.x;
	mov.u32 	%r6, %tid.x;
	mad.lo.s32 	%r1, %r4, %r5, %r6;
	setp.ge.s32 	%p1, %r1, %r3;
	@%p1 bra 	$L__BB0_2;
	cvta.to.global.u64 	%rd4, %rd2;
	cvta.to.global.u64 	%rd5, %rd3;
	mul.lo.s32 	%r7, %r1, -1640531527;
	cvt.u64.u32 	%rd6, %r7;
	add.s64 	%rd7, %rd1, %rd6;
	shr.u64 	%rd8, %rd7, 45;
	shr.u64 	%rd9, %rd7, 27;
	cvt.u32.u64 	%r8, %rd9;
	cvt.u32.u64 	%r9, %rd8;
	xor.b32  	%r10, %r9, %r8;
	shr.u64 	%rd10, %rd7, 59;
	cvt.u32.u64 	%r11, %rd10;
	shf.r.wrap.b32 	%r12, %r10, %r10, %r11;
	rem.u32 	%r13, %r12, %r2;
	mul.wide.s32 	%rd11, %r1, 4;
	add.s64 	%rd12, %rd4, %rd11;
	st.global.u32 	[%rd12], %r13;
	mul.wide.s32 	%rd13, %r13, 4;
	add.s64 	%rd14, %rd5, %rd13;
	atom.global.add.u32 	%r14, [%rd14], 1;
$L__BB0_2:
	ret;

}
	// .globl	compute_moves_annealing
.visible .entry compute_moves_annealing(
	.param .u32 compute_moves_annealing_param_0,
	.param .u32 compute_moves_annealing_param_1,
	.param .u32 compute_moves_annealing_param_2,
	.param .u64 .ptr .align 1 compute_moves_annealing_param_3,
	.param .u64 .ptr .align 1 compute_moves_annealing_param_4,
	.param .u64 .ptr .align 1 compute_moves_annealing_param_5,
	.param .u64 .ptr .align 1 compute_moves_annealing_param_6,
	.param .u64 .ptr .align 1 compute_moves_annealing_param_7,
	.param .u64 .ptr .align 1 compute_moves_annealing_param_8,
	.param .u64 .ptr .align 1 compute_moves_annealing_param_9,
	.param .u64 .ptr .align 1 compute_moves_annealing_param_10,
	.param .u64 .ptr .align 1 compute_moves_annealing_param_11,
	.param .u64 .ptr .align 1 compute_moves_annealing_param_12,
	.param .u32 compute_moves_annealing_param_13,
	.param .f32 compute_moves_annealing_param_14,
	.param .u64 .ptr .align 1 compute_moves_annealing_param_15
)
{
	.local .align 16 .b8 	__local_depot1[256];
	.reg .b64 	%SP;
	.reg .b64 	%SPL;
	.reg .pred 	%p<115>;
	.reg .b32 	%r<903>;
	.reg .b32 	%f<20>;
	.reg .b64 	%rd<638>;

	mov.u64 	%SPL, __local_depot1;
	cvta.local.u64 	%SP, %SPL;
	ld.param.u32 	%r245, [compute_moves_annealing_param_0];
	ld.param.u32 	%r242, [compute_moves_annealing_param_1];
	ld.param.u32 	%r243, [compute_moves_annealing_param_2];
	ld.param.u64 	%rd65, [compute_moves_annealing_param_3];
	ld.param.u64 	%rd66, [compute_moves_annealing_param_4];
	ld.param.u64 	%rd73, [compute_moves_annealing_param_5];
	ld.param.u64 	%rd67, [compute_moves_annealing_param_6];
	ld.param.u64 	%rd74, [compute_moves_annealing_param_7];
	ld.param.u64 	%rd75, [compute_moves_annealing_param_8];
	ld.param.u64 	%rd68, [compute_moves_annealing_param_9];
	ld.param.u64 	%rd70, [compute_moves_annealing_param_11];
	ld.param.u32 	%r244, [compute_moves_annealing_param_13];
	ld.param.f32 	%f1, [compute_moves_annealing_param_14];
	ld.param.u64 	%rd72, [compute_moves_annealing_param_15];
	cvta.to.global.u64 	%rd1, %rd73;
	cvta.to.global.u64 	%rd2, %rd75;
	cvta.to.global.u64 	%rd3, %rd74;
	mov.u32 	%r246, %ctaid.x;
	mov.u32 	%r247, %ntid.x;
	mov.u32 	%r248, %tid.x;
	mad.lo.s32 	%r1, %r246, %r247, %r248;
	setp.ge.s32 	%p1, %r1, %r245;
	@%p1 bra 	$L__BB1_140;
	cvta.to.global.u64 	%rd76, %rd68;
	mul.wide.s32 	%rd77, %r1, 4;
	add.s64 	%rd4, %rd76, %rd77;
	mov.b32 	%r249, -1;
	st.global.u32 	[%rd4], %r249;
	add.s64 	%rd78, %rd3, %rd77;
	ld.global.u32 	%r2, [%rd78];
	mul.wide.s32 	%rd79, %r2, 4;
	add.s64 	%rd80, %rd2, %rd79;
	ld.global.u32 	%r250, [%rd80];
	setp.lt.s32 	%p2, %r250, 2;
	@%p2 bra 	$L__BB1_140;
	cvta.to.global.u64 	%rd82, %rd66;
	add.s64 	%rd84, %rd82, %rd77;
	ld.global.u32 	%r3, [%rd84];
	ld.global.u32 	%r4, [%rd84+4];
	sub.s32 	%r5, %r4, %r3;
	setp.lt.s32 	%p3, %r5, 33;
	add.u64 	%rd620, %SP, 0;
	@%p3 bra 	$L__BB1_4;
	mul.lo.s32 	%r251, %r1, 3000;
	mul.wide.s32 	%rd85, %r251, 8;
	add.s64 	%rd620, %rd72, %rd85;
$L__BB1_4:
	setp.lt.s32 	%p4, %r5, 1;
	mov.b32 	%r818, 0;
	@%p4 bra 	$L__BB1_41;
	cvta.to.global.u64 	%rd7, %rd65;
	cvta.to.global.u64 	%rd8, %rd67;
	mov.b32 	%r801, 0;
$L__BB1_6:
	mul.wide.u32 	%rd86, %r801, 8;
	add.s64 	%rd11, %rd620, %rd86;
	mov.b64 	%rd87, 0;
	st.u64 	[%rd11], %rd87;
	add.s32 	%r254, %r801, %r3;
	mul.wide.s32 	%rd88, %r254, 4;
	add.s64 	%rd89, %rd7, %rd88;
	ld.global.u32 	%r255, [%rd89];
	mul.wide.s32 	%rd90, %r255, 4;
	add.s64 	%rd91, %rd8, %rd90;
	ld.global.u32 	%r10, [%rd91];
	ld.global.u32 	%r11, [%rd91+4];
	setp.ge.s32 	%p5, %r10, %r11;
	@%p5 bra 	$L__BB1_28;
	sub.s32 	%r256, %r11, %r10;
	and.b32  	%r12, %r256, 3;
	setp.eq.s32 	%p6, %r12, 0;
	mov.b64 	%rd626, 0;
	mov.u32 	%r802, %r10;
	@%p6 bra 	$L__BB1_17;
	mul.wide.s32 	%rd94, %r10, 4;
	add.s64 	%rd12, %rd1, %rd94;
	ld.global.u32 	%r13, [%rd12];
	setp.eq.s32 	%p7, %r13, %r1;
	mov.b64 	%rd626, 0;
	@%p7 bra 	$L__BB1_10;
	mul.wide.s32 	%rd95, %r13, 4;
	add.s64 	%rd96, %rd3, %rd95;
	ld.global.u32 	%r257, [%rd96];
	and.b32  	%r258, %r257, 63;
	mov.b64 	%rd97, 1;
	shl.b64 	%rd626, %rd97, %r258;
	st.u64 	[%rd11], %rd626;
$L__BB1_10:
	add.s32 	%r802, %r10, 1;
	setp.eq.s32 	%p8, %r12, 1;
	@%p8 bra 	$L__BB1_17;
	ld.global.u32 	%r15, [%rd12+4];
	setp.eq.s32 	%p9, %r15, %r1;
	@%p9 bra 	$L__BB1_13;
	mul.wide.s32 	%rd98, %r15, 4;
	add.s64 	%rd99, %rd3, %rd98;
	ld.global.u32 	%r259, [%rd99];
	and.b32  	%r260, %r259, 63;
	mov.b64 	%rd100, 1;
	shl.b64 	%rd101, %rd100, %r260;
	or.b64  	%rd626, %rd101, %rd626;
	st.u64 	[%rd11], %rd626;
$L__BB1_13:
	add.s32 	%r802, %r10, 2;
	setp.eq.s32 	%p10, %r12, 2;
	@%p10 bra 	$L__BB1_17;
	ld.global.u32 	%r17, [%rd12+8];
	setp.eq.s32 	%p11, %r17, %r1;
	@%p11 bra 	$L__BB1_16;
	mul.wide.s32 	%rd102, %r17, 4;
	add.s64 	%rd103, %rd3, %rd102;
	ld.global.u32 	%r261, [%rd103];
	and.b32  	%r262, %r261, 63;
	mov.b64 	%rd104, 1;
	shl.b64 	%rd105, %rd104, %r262;
	or.b64  	%rd626, %rd105, %rd626;
	st.u64 	[%rd11], %rd626;
$L__BB1_16:
	add.s32 	%r802, %r10, 3;
$L__BB1_17:
	sub.s32 	%r263, %r10, %r11;
	setp.gt.u32 	%p12, %r263, -4;
	@%p12 bra 	$L__BB1_28;
	sub.s32 	%r803, %r802, %r11;
$L__BB1_19:
	mul.wide.s32 	%rd106, %r802, 4;
	add.s64 	%rd107, %rd1, %rd106;
	add.s64 	%rd21, %rd107, 8;
	ld.global.u32 	%r23, [%rd107];
	setp.eq.s32 	%p13, %r23, %r1;
	@%p13 bra 	$L__BB1_21;
	mul.wide.s32 	%rd108, %r23, 4;
	add.s64 	%rd109, %rd3, %rd108;
	ld.global.u32 	%r264, [%rd109];
	and.b32  	%r265, %r264, 63;
	mov.b64 	%rd110, 1;
	shl.b64 	%rd111, %rd110, %r265;
	or.b64  	%rd626, %rd111, %rd626;
	st.u64 	[%rd11], %rd626;
$L__BB1_21:
	ld.global.u32 	%r24, [%rd21+-4];
	setp.eq.s32 	%p14, %r24, %r1;
	@%p14 bra 	$L__BB1_23;
	mul.wide.s32 	%rd112, %r24, 4;
	add.s64 	%rd113, %rd3, %rd112;
	ld.global.u32 	%r266, [%rd113];
	and.b32  	%r267, %r266, 63;
	mov.b64 	%rd114, 1;
	shl.b64 	%rd115, %rd114, %r267;
	or.b64  	%rd626, %rd115, %rd626;
	st.u64 	[%rd11], %rd626;
$L__BB1_23:
	ld.global.u32 	%r25, [%rd21];
	setp.eq.s32 	%p15, %r25, %r1;
	@%p15 bra 	$L__BB1_25;
	mul.wide.s32 	%rd116, %r25, 4;
	add.s64 	%rd117, %rd3, %rd116;
	ld.global.u32 	%r268, [%rd117];
	and.b32  	%r269, %r268, 63;
	mov.b64 	%rd118, 1;
	shl.b64 	%rd119, %rd118, %r269;
	or.b64  	%rd626, %rd119, %rd626;
	st.u64 	[%rd11], %rd626;
$L__BB1_25:
	ld.global.u32 	%r26, [%rd21+4];
	setp.eq.s32 	%p16, %r26, %r1;
	@%p16 bra 	$L__BB1_27;
	mul.wide.s32 	%rd120, %r26, 4;
	add.s64 	%rd121, %rd3, %rd120;
	ld.global.u32 	%r270, [%rd121];
	and.b32  	%r271, %r270, 63;
	mov.b64 	%rd122, 1;
	shl.b64 	%rd123, %rd122, %r271;
	or.b64  	%rd626, %rd123, %rd626;
	st.u64 	[%rd11], %rd626;
$L__BB1_27:
	add.s32 	%r802, %r802, 4;
	add.s32 	%r803, %r803, 4;
	setp.ne.s32 	%p17, %r803, 0;
	@%p17 bra 	$L__BB1_19;
$L__BB1_28:
	add.s32 	%r801, %r801, 1;
	setp.eq.s32 	%p18, %r801, %r5;
	@%p18 bra 	$L__BB1_29;
	bra.uni 	$L__BB1_6;
$L__BB1_29:
	and.b32  	%r274, %r2, 63;
	mov.b64 	%rd124, 1;
	shl.b64 	%rd9, %rd124, %r274;
	and.b32  	%r6, %r5, 15;
	sub.s32 	%r275, %r3, %r4;
	setp.gt.u32 	%p19, %r275, -16;
	mov.b32 	%r808, 0;
	mov.u32 	%r818, %r808;
	@%p19 bra 	$L__BB1_32;
	and.b32  	%r808, %r5, 2147483632;
	neg.s32 	%r805, %r808;
	add.s64 	%rd630, %rd620, 64;
	mov.b32 	%r818, 0;
$L__BB1_31:
	.pragma "nounroll";
	ld.u64 	%rd125, [%rd630+-64];
	or.b64  	%rd126, %rd125, %rd9;
	popc.b64 	%r277, %rd126;
	add.s32 	%r278, %r818, %r277;
	ld.u64 	%rd127, [%rd630+-56];
	or.b64  	%rd128, %rd127, %rd9;
	popc.b64 	%r279, %rd128;
	add.s32 	%r280, %r278, %r279;
	ld.u64 	%rd129, [%rd630+-48];
	or.b64  	%rd130, %rd129, %rd9;
	popc.b64 	%r281, %rd130;
	add.s32 	%r282, %r280, %r281;
	ld.u64 	%rd131, [%rd630+-40];
	or.b64  	%rd132, %rd131, %rd9;
	popc.b64 	%r283, %rd132;
	add.s32 	%r284, %r282, %r283;
	ld.u64 	%rd133, [%rd630+-32];
	or.b64  	%rd134, %rd133, %rd9;
	popc.b64 	%r285, %rd134;
	add.s32 	%r286, %r284, %r285;
	ld.u64 	%rd135, [%rd630+-24];
	or.b64  	%rd136, %rd135, %rd9;
	popc.b64 	%r287, %rd136;
	add.s32 	%r288, %r286, %r287;
	ld.u64 	%rd137, [%rd630+-16];
	or.b64  	%rd138, %rd137, %rd9;
	popc.b64 	%r289, %rd138;
	add.s32 	%r290, %r288, %r289;
	ld.u64 	%rd139, [%rd630+-8];
	or.b64  	%rd140, %rd139, %rd9;
	popc.b64 	%r291, %rd140;
	add.s32 	%r292, %r290, %r291;
	ld.u64 	%rd141, [%rd630];
	or.b64  	%rd142, %rd141, %rd9;
	popc.b64 	%r293, %rd142;
	add.s32 	%r294, %r292, %r293;
	ld.u64 	%rd143, [%rd630+8];
	or.b64  	%rd144, %rd143, %rd9;
	popc.b64 	%r295, %rd144;
	add.s32 	%r296, %r294, %r295;
	ld.u64 	%rd145, [%rd630+16];
	or.b64  	%rd146, %rd145, %rd9;
	popc.b64 	%r297, %rd146;
	add.s32 	%r298, %r296, %r297;
	ld.u64 	%rd147, [%rd630+24];
	or.b64  	%rd148, %rd147, %rd9;
	popc.b64 	%r299, %rd148;
	add.s32 	%r300, %r298, %r299;
	ld.u64 	%rd149, [%rd630+32];
	or.b64  	%rd150, %rd149, %rd9;
	popc.b64 	%r301, %rd150;
	add.s32 	%r302, %r300, %r301;
	ld.u64 	%rd151, [%rd630+40];
	or.b64  	%rd152, %rd151, %rd9;
	popc.b64 	%r303, %rd152;
	add.s32 	%r304, %r302, %r303;
	ld.u64 	%rd153, [%rd630+48];
	or.b64  	%rd154, %rd153, %rd9;
	popc.b64 	%r305, %rd154;
	add.s32 	%r306, %r304, %r305;
	ld.u64 	%rd155, [%rd630+56];
	or.b64  	%rd156, %rd155, %rd9;
	popc.b64 	%r307, %rd156;
	add.s32 	%r308, %r306, %r307;
	add.s32 	%r818, %r308, -16;
	add.s32 	%r805, %r805, 16;
	add.s64 	%rd630, %rd630, 128;
	setp.ne.s32 	%p20, %r805, 0;
	@%p20 bra 	$L__BB1_31;
$L__BB1_32:
	setp.eq.s32 	%p21, %r6, 0;
	@%p21 bra 	$L__BB1_41;
	and.b32  	%r37, %r5, 7;
	setp.lt.u32 	%p22, %r6, 8;
	@%p22 bra 	$L__BB1_35;
	mul.wide.u32 	%rd157, %r808, 8;
	add.s64 	%rd158, %rd620, %rd157;
	ld.u64 	%rd159, [%rd158];
	or.b64  	%rd160, %rd159, %rd9;
	popc.b64 	%r310, %rd160;
	add.s32 	%r311, %r818, %r310;
	ld.u64 	%rd161, [%rd158+8];
	or.b64  	%rd162, %rd161, %rd9;
	popc.b64 	%r312, %rd162;
	add.s32 	%r313, %r311, %r312;
	ld.u64 	%rd163, [%rd158+16];
	or.b64  	%rd164, %rd163, %rd9;
	popc.b64 	%r314, %rd164;
	add.s32 	%r315, %r313, %r314;
	ld.u64 	%rd165, [%rd158+24];
	or.b64  	%rd166, %rd165, %rd9;
	popc.b64 	%r316, %rd166;
	add.s32 	%r317, %r315, %r316;
	ld.u64 	%rd167, [%rd158+32];
	or.b64  	%rd168, %rd167, %rd9;
	popc.b64 	%r318, %rd168;
	add.s32 	%r319, %r317, %r318;
	ld.u64 	%rd169, [%rd158+40];
	or.b64  	%rd170, %rd169, %rd9;
	popc.b64 	%r320, %rd170;
	add.s32 	%r321, %r319, %r320;
	ld.u64 	%rd171, [%rd158+48];
	or.b64  	%rd172, %rd171, %rd9;
	popc.b64 	%r322, %rd172;
	add.s32 	%r323, %r321, %r322;
	ld.u64 	%rd173, [%rd158+56];
	or.b64  	%rd174, %rd173, %rd9;
	popc.b64 	%r324, %rd174;
	add.s32 	%r325, %r323, %r324;
	add.s32 	%r818, %r325, -8;
	add.s32 	%r808, %r808, 8;
$L__BB1_35:
	setp.eq.s32 	%p23, %r37, 0;
	@%p23 bra 	$L__BB1_41;
	and.b32  	%r43, %r5, 3;
	setp.lt.u32 	%p24, %r37, 4;
	@%p24 bra 	$L__BB1_38;
	mul.wide.u32 	%rd175, %r808, 8;
	add.s64 	%rd176, %rd620, %rd175;
	ld.u64 	%rd177, [%rd176];
	or.b64  	%rd178, %rd177, %rd9;
	popc.b64 	%r327, %rd178;
	add.s32 	%r328, %r818, %r327;
	ld.u64 	%rd179, [%rd176+8];
	or.b64  	%rd180, %rd179, %rd9;
	popc.b64 	%r329, %rd180;
	add.s32 	%r330, %r328, %r329;
	ld.u64 	%rd181, [%rd176+16];
	or.b64  	%rd182, %rd181, %rd9;
	popc.b64 	%r331, %rd182;
	add.s32 	%r332, %r330, %r331;
	ld.u64 	%rd183, [%rd176+24];
	or.b64  	%rd184, %rd183, %rd9;
	popc.b64 	%r333, %rd184;
	add.s32 	%r334, %r332, %r333;
	add.s32 	%r818, %r334, -4;
	add.s32 	%r808, %r808, 4;
$L__BB1_38:
	setp.eq.s32 	%p25, %r43, 0;
	@%p25 bra 	$L__BB1_41;
	mul.wide.u32 	%rd185, %r808, 8;
	add.s64 	%rd631, %rd620, %rd185;
	neg.s32 	%r816, %r43;
$L__BB1_40:
	.pragma "nounroll";
	ld.u64 	%rd186, [%rd631];
	or.b64  	%rd187, %rd186, %rd9;
	popc.b64 	%r335, %rd187;
	add.s32 	%r336, %r818, %r335;
	add.s32 	%r818, %r336, -1;
	add.s64 	%rd631, %rd631, 8;
	add.s32 	%r816, %r816, 1;
	setp.ne.s32 	%p26, %r816, 0;
	@%p26 bra 	$L__BB1_40;
$L__BB1_41:
	mad.lo.s32 	%r337, %r244, 19937, %r1;
	cvt.s64.s32 	%rd188, %r337;
	shr.u64 	%rd189, %rd188, 45;
	shr.u64 	%rd190, %rd188, 27;
	cvt.u32.u64 	%r338, %rd190;
	cvt.u32.u64 	%r339, %rd189;
	xor.b32  	%r340, %r339, %r338;
	shr.u64 	%rd191, %rd188, 59;
	cvt.u32.u64 	%r341, %rd191;
	shf.r.wrap.b32 	%r848, %r340, %r340, %r341;
	mad.lo.s32 	%r342, %r244, -19936, %r337;
	rem.s32 	%r56, %r342, %r242;
	add.s32 	%r343, %r342, 1;
	rem.s32 	%r57, %r343, %r242;
	rem.u32 	%r58, %r848, %r242;
	add.s32 	%r59, %r243, -1;
	setp.leu.f32 	%p27, %f1, 0f3A83126F;
	@%p27 bra 	$L__BB1_90;
	not.b32 	%r568, %r3;
	add.s32 	%r60, %r4, %r568;
	and.b32  	%r61, %r5, 15;
	and.b32  	%r62, %r5, 7;
	setp.eq.s32 	%p70, %r56, %r2;
	mov.b32 	%r902, -1;
	mov.b32 	%r901, -999999;
	@%p70 bra 	$L__BB1_58;
	setp.lt.s32 	%p71, %r5, 1;
	mul.wide.s32 	%rd402, %r56, 4;
	add.s64 	%rd403, %rd2, %rd402;
	ld.global.u32 	%r63, [%rd403];
	mov.b32 	%r830, 0;
	@%p71 bra 	$L__BB1_57;
	and.b32  	%r572, %r56, 63;
	mov.b64 	%rd404, 1;
	shl.b64 	%rd35, %rd404, %r572;
	setp.lt.u32 	%p72, %r60, 15;
	mov.b32 	%r825, 0;
	mov.u32 	%r830, %r825;
	@%p72 bra 	$L__BB1_47;
	and.b32  	%r825, %r5, 2147483632;
	neg.s32 	%r819, %r825;
	add.s64 	%rd632, %rd620, 64;
	mov.b32 	%r830, 0;
$L__BB1_46:
	.pragma "nounroll";
	ld.u64 	%rd405, [%rd632+-64];
	or.b64  	%rd406, %rd405, %rd35;
	popc.b64 	%r574, %rd406;
	add.s32 	%r575, %r830, %r574;
	ld.u64 	%rd407, [%rd632+-56];
	or.b64  	%rd408, %rd407, %rd35;
	popc.b64 	%r576, %rd408;
	add.s32 	%r577, %r575, %r576;
	ld.u64 	%rd409, [%rd632+-48];
	or.b64  	%rd410, %rd409, %rd35;
	popc.b64 	%r578, %rd410;
	add.s32 	%r579, %r577, %r578;
	ld.u64 	%rd411, [%rd632+-40];
	or.b64  	%rd412, %rd411, %rd35;
	popc.b64 	%r580, %rd412;
	add.s32 	%r581, %r579, %r580;
	ld.u64 	%rd413, [%rd632+-32];
	or.b64  	%rd414, %rd413, %rd35;
	popc.b64 	%r582, %rd414;
	add.s32 	%r583, %r581, %r582;
	ld.u64 	%rd415, [%rd632+-24];
	or.b64  	%rd416, %rd415, %rd35;
	popc.b64 	%r584, %rd416;
	add.s32 	%r585, %r583, %r584;
	ld.u64 	%rd417, [%rd632+-16];
	or.b64  	%rd418, %rd417, %rd35;
	popc.b64 	%r586, %rd418;
	add.s32 	%r587, %r585, %r586;
	ld.u64 	%rd419, [%rd632+-8];
	or.b64  	%rd420, %rd419, %rd35;
	popc.b64 	%r588, %rd420;
	add.s32 	%r589, %r587, %r588;
	ld.u64 	%rd421, [%rd632];
	or.b64  	%rd422, %rd421, %rd35;
	popc.b64 	%r590, %rd422;
	add.s32 	%r591, %r589, %r590;
	ld.u64 	%rd423, [%rd632+8];
	or.b64  	%rd424, %rd423, %rd35;
	popc.b64 	%r592, %rd424;
	add.s32 	%r593, %r591, %r592;
	ld.u64 	%rd425, [%rd632+16];
	or.b64  	%rd426, %rd425, %rd35;
	popc.b64 	%r594, %rd426;
	add.s32 	%r595, %r593, %r594;
	ld.u64 	%rd427, [%rd632+24];
	or.b64  	%rd428, %rd427, %rd35;
	popc.b64 	%r596, %rd428;
	add.s32 	%r597, %r595, %r596;
	ld.u64 	%rd429, [%rd632+32];
	or.b64  	%rd430, %rd429, %rd35;
	popc.b64 	%r598, %rd430;
	add.s32 	%r599, %r597, %r598;
	ld.u64 	%rd431, [%rd632+40];
	or.b64  	%rd432, %rd431, %rd35;
	popc.b64 	%r600, %rd432;
	add.s32 	%r601, %r599, %r600;
	ld.u64 	%rd433, [%rd632+48];
	or.b64  	%rd434, %rd433, %rd35;
	popc.b64 	%r602, %rd434;
	add.s32 	%r603, %r601, %r602;
	ld.u64 	%rd435, [%rd632+56];
	or.b64  	%rd436, %rd435, %rd35;
	popc.b64 	%r604, %rd436;
	add.s32 	%r605, %r603, %r604;
	add.s32 	%r830, %r605, -16;
	add.s32 	%r819, %r819, 16;
	add.s64 	%rd632, %rd632, 128;
	setp.ne.s32 	%p73, %r819, 0;
	@%p73 bra 	$L__BB1_46;
$L__BB1_47:
	setp.eq.s32 	%p74, %r61, 0;
	@%p74 bra 	$L__BB1_57;
	setp.lt.u32 	%p75, %r61, 8;
	@%p75 bra 	$L__BB1_50;
	mul.wide.u32 	%rd437, %r825, 8;
	add.s64 	%rd438, %rd620, %rd437;
	ld.u64 	%rd439, [%rd438];
	or.b64  	%rd440, %rd439, %rd35;
	popc.b64 	%r607, %rd440;
	add.s32 	%r608, %r830, %r607;
	ld.u64 	%rd441, [%rd438+8];
	or.b64  	%rd442, %rd441, %rd35;
	popc.b64 	%r609, %rd442;
	add.s32 	%r610, %r608, %r609;
	ld.u64 	%rd443, [%rd438+16];
	or.b64  	%rd444, %rd443, %rd35;
	popc.b64 	%r611, %rd444;
	add.s32 	%r612, %r610, %r611;
	ld.u64 	%rd445, [%rd438+24];
	or.b64  	%rd446, %rd445, %rd35;
	popc.b64 	%r613, %rd446;
	add.s32 	%r614, %r612, %r613;
	ld.u64 	%rd447, [%rd438+32];
	or.b64  	%rd448, %rd447, %rd35;
	popc.b64 	%r615, %rd448;
	add.s32 	%r616, %r614, %r615;
	ld.u64 	%rd449, [%rd438+40];
	or.b64  	%rd450, %rd449, %rd35;
	popc.b64 	%r617, %rd450;
	add.s32 	%r618, %r616, %r617;
	ld.u64 	%rd451, [%rd438+48];
	or.b64  	%rd452, %rd451, %rd35;
	popc.b64 	%r619, %rd452;
	add.s32 	%r620, %r618, %r619;
	ld.u64 	%rd453, [%rd438+56];
	or.b64  	%rd454, %rd453, %rd35;
	popc.b64 	%r621, %rd454;
	add.s32 	%r622, %r620, %r621;
	add.s32 	%r830, %r622, -8;
	add.s32 	%r825, %r825, 8;
$L__BB1_50:
	setp.eq.s32 	%p76, %r62, 0;
	@%p76 bra 	$L__BB1_57;
	and.b32  	%r78, %r5, 3;
	setp.lt.u32 	%p77, %r62, 4;
	@%p77 bra 	$L__BB1_53;
	mul.wide.u32 	%rd455, %r825, 8;
	add.s64 	%rd456, %rd620, %rd455;
	ld.u64 	%rd457, [%rd456];
	or.b64  	%rd458, %rd457, %rd35;
	popc.b64 	%r624, %rd458;
	add.s32 	%r625, %r830, %r624;
	ld.u64 	%rd459, [%rd456+8];
	or.b64  	%rd460, %rd459, %rd35;
	popc.b64 	%r626, %rd460;
	add.s32 	%r627, %r625, %r626;
	ld.u64 	%rd461, [%rd456+16];
	or.b64  	%rd462, %rd461, %rd35;
	popc.b64 	%r628, %rd462;
	add.s32 	%r629, %r627, %r628;
	ld.u64 	%rd463, [%rd456+24];
	or.b64  	%rd464, %rd463, %rd35;
	popc.b64 	%r630, %rd464;
	add.s32 	%r631, %r629, %r630;
	add.s32 	%r830, %r631, -4;
	add.s32 	%r825, %r825, 4;
$L__BB1_53:
	setp.eq.s32 	%p78, %r78, 0;
	@%p78 bra 	$L__BB1_57;
	mul.wide.u32 	%rd465, %r825, 8;
	add.s64 	%rd39, %rd620, %rd465;
	ld.u64 	%rd466, [%rd39];
	or.b64  	%rd467, %rd466, %rd35;
	popc.b64 	%r632, %rd467;
	add.s32 	%r633, %r830, %r632;
	add.s32 	%r830, %r633, -1;
	setp.eq.s32 	%p79, %r78, 1;
	@%p79 bra 	$L__BB1_57;
	ld.u64 	%rd468, [%rd39+8];
	or.b64  	%rd469, %rd468, %rd35;
	popc.b64 	%r634, %rd469;
	add.s32 	%r635, %r830, %r634;
	add.s32 	%r830, %r635, -1;
	setp.eq.s32 	%p80, %r78, 2;
	@%p80 bra 	$L__BB1_57;
	ld.u64 	%rd470, [%rd39+16];
	or.b64  	%rd471, %rd470, %rd35;
	popc.b64 	%r636, %rd471;
	add.s32 	%r637, %r830, %r636;
	add.s32 	%r830, %r637, -1;
$L__BB1_57:
	sub.s32 	%r638, %r818, %r830;
	setp.lt.s32 	%p81, %r63, %r59;
	selp.b32 	%r639, 0, -2, %p81;
	setp.lt.s32 	%p82, %r63, %r243;
	selp.b32 	%r640, %r639, -1000, %p82;
	add.s32 	%r641, %r638, %r640;
	mul.hi.u32 	%r642, %r848, 274877907;
	shr.u32 	%r643, %r642, 6;
	mul.lo.s32 	%r644, %r643, 1000;
	sub.s32 	%r645, %r848, %r644;
	cvt.rn.f32.u32 	%f6, %r645;
	div.rn.f32 	%f7, %f6, 0f447A0000;
	cvt.rn.f32.s32 	%f8, %r641;
	fma.rn.f32 	%f9, %f1, %f7, %f8;
	setp.gt.f32 	%p83, %f9, 0fC97423F0;
	selp.b32 	%r901, %r641, -999999, %p83;
	selp.b32 	%r902, %r56, -1, %p83;
	shr.u32 	%r848, %r848, 27;
$L__BB1_58:
	setp.eq.s32 	%p84, %r57, %r2;
	@%p84 bra 	$L__BB1_74;
	setp.lt.s32 	%p85, %r5, 1;
	mul.wide.s32 	%rd472, %r57, 4;
	add.s64 	%rd473, %rd2, %rd472;
	ld.global.u32 	%r94, [%rd473];
	mov.b32 	%r845, 0;
	@%p85 bra 	$L__BB1_73;
	and.b32  	%r649, %r57, 63;
	mov.b64 	%rd474, 1;
	shl.b64 	%rd40, %rd474, %r649;
	setp.lt.u32 	%p86, %r60, 15;
	mov.b32 	%r840, 0;
	mov.u32 	%r845, %r840;
	@%p86 bra 	$L__BB1_63;
	and.b32  	%r840, %r5, 2147483632;
	neg.s32 	%r834, %r840;
	add.s64 	%rd633, %rd620, 64;
	mov.b32 	%r845, 0;
$L__BB1_62:
	.pragma "nounroll";
	ld.u64 	%rd475, [%rd633+-64];
	or.b64  	%rd476, %rd475, %rd40;
	popc.b64 	%r651, %rd476;
	add.s32 	%r652, %r845, %r651;
	ld.u64 	%rd477, [%rd633+-56];
	or.b64  	%rd478, %rd477, %rd40;
	popc.b64 	%r653, %rd478;
	add.s32 	%r654, %r652, %r653;
	ld.u64 	%rd479, [%rd633+-48];
	or.b64  	%rd480, %rd479, %rd40;
	popc.b64 	%r655, %rd480;
	add.s32 	%r656, %r654, %r655;
	ld.u64 	%rd481, [%rd633+-40];
	or.b64  	%rd482, %rd481, %rd40;
	popc.b64 	%r657, %rd482;
	add.s32 	%r658, %r656, %r657;
	ld.u64 	%rd483, [%rd633+-32];
	or.b64  	%rd484, %rd483, %rd40;
	popc.b64 	%r659, %rd484;
	add.s32 	%r660, %r658, %r659;
	ld.u64 	%rd485, [%rd633+-24];
	or.b64  	%rd486, %rd485, %rd40;
	popc.b64 	%r661, %rd486;
	add.s32 	%r662, %r660, %r661;
	ld.u64 	%rd487, [%rd633+-16];
	or.b64  	%rd488, %rd487, %rd40;
	popc.b64 	%r663, %rd488;
	add.s32 	%r664, %r662, %r663;
	ld.u64 	%rd489, [%rd633+-8];
	or.b64  	%rd490, %rd489, %rd40;
	popc.b64 	%r665, %rd490;
	add.s32 	%r666, %r664, %r665;
	ld.u64 	%rd491, [%rd633];
	or.b64  	%rd492, %rd491, %rd40;
	popc.b64 	%r667, %rd492;
	add.s32 	%r668, %r666, %r667;
	ld.u64 	%rd493, [%rd633+8];
	or.b64  	%rd494, %rd493, %rd40;
	popc.b64 	%r669, %rd494;
	add.s32 	%r670, %r668, %r669;
	ld.u64 	%rd495, [%rd633+16];
	or.b64  	%rd496, %rd495, %rd40;
	popc.b64 	%r671, %rd496;
	add.s32 	%r672, %r670, %r671;
	ld.u64 	%rd497, [%rd633+24];
	or.b64  	%rd498, %rd497, %rd40;
	popc.b64 	%r673, %rd498;
	add.s32 	%r674, %r672, %r673;
	ld.u64 	%rd499, [%rd633+32];
	or.b64  	%rd500, %rd499, %rd40;
	popc.b64 	%r675, %rd500;
	add.s32 	%r676, %r674, %r675;
	ld.u64 	%rd501, [%rd633+40];
	or.b64  	%rd502, %rd501, %rd40;
	popc.b64 	%r677, %rd502;
	add.s32 	%r678, %r676, %r677;
	ld.u64 	%rd503, [%rd633+48];
	or.b64  	%rd504, %rd503, %rd40;
	popc.b64 	%r679, %rd504;
	add.s32 	%r680, %r678, %r679;
	ld.u64 	%rd505, [%rd633+56];
	or.b64  	%rd506, %rd505, %rd40;
	popc.b64 	%r681, %rd506;
	add.s32 	%r682, %r680, %r681;
	add.s32 	%r845, %r682, -16;
	add.s32 	%r834, %r834, 16;
	add.s64 	%rd633, %rd633, 128;
	setp.ne.s32 	%p87, %r834, 0;
	@%p87 bra 	$L__BB1_62;
$L__BB1_63:
	setp.eq.s32 	%p88, %r61, 0;
	@%p88 bra 	$L__BB1_73;
	setp.lt.u32 	%p89, %r61, 8;
	@%p89 bra 	$L__BB1_66;
	mul.wide.u32 	%rd507, %r840, 8;
	add.s64 	%rd508, %rd620, %rd507;
	ld.u64 	%rd509, [%rd508];
	or.b64  	%rd510, %rd509, %rd40;
	popc.b64 	%r684, %rd510;
	add.s32 	%r685, %r845, %r684;
	ld.u64 	%rd511, [%rd508+8];
	or.b64  	%rd512, %rd511, %rd40;
	popc.b64 	%r686, %rd512;
	add.s32 	%r687, %r685, %r686;
	ld.u64 	%rd513, [%rd508+16];
	or.b64  	%rd514, %rd513, %rd40;
	popc.b64 	%r688, %rd514;
	add.s32 	%r689, %r687, %r688;
	ld.u64 	%rd515, [%rd508+24];
	or.b64  	%rd516, %rd515, %rd40;
	popc.b64 	%r690, %rd516;
	add.s32 	%r691, %r689, %r690;
	ld.u64 	%rd517, [%rd508+32];
	or.b64  	%rd518, %rd517, %rd40;
	popc.b64 	%r692, %rd518;
	add.s32 	%r693, %r691, %r692;
	ld.u64 	%rd519, [%rd508+40];
	or.b64  	%rd520, %rd519, %rd40;
	popc.b64 	%r694, %rd520;
	add.s32 	%r695, %r693, %r694;
	ld.u64 	%rd521, [%rd508+48];
	or.b64  	%rd522, %rd521, %rd40;
	popc.b64 	%r696, %rd522;
	add.s32 	%r697, %r695, %r696;
	ld.u64 	%rd523, [%rd508+56];
	or.b64  	%rd524, %rd523, %rd40;
	popc.b64 	%r698, %rd524;
	add.s32 	%r699, %r697, %r698;
	add.s32 	%r845, %r699, -8;
	add.s32 	%r840, %r840, 8;
$L__BB1_66:
	setp.eq.s32 	%p90, %r62, 0;
	@%p90 bra 	$L__BB1_73;
	and.b32  	%r109, %r5, 3;
	setp.lt.u32 	%p91, %r62, 4;
	@%p91 bra 	$L__BB1_69;
	mul.wide.u32 	%rd525, %r840, 8;
	add.s64 	%rd526, %rd620, %rd525;
	ld.u64 	%rd527, [%rd526];
	or.b64  	%rd528, %rd527, %rd40;
	popc.b64 	%r701, %rd528;
	add.s32 	%r702, %r845, %r701;
	ld.u64 	%rd529, [%rd526+8];
	or.b64  	%rd530, %rd529, %rd40;
	popc.b64 	%r703, %rd530;
	add.s32 	%r704, %r702, %r703;
	ld.u64 	%rd531, [%rd526+16];
	or.b64  	%rd532, %rd531, %rd40;
	popc.b64 	%r705, %rd532;
	add.s32 	%r706, %r704, %r705;
	ld.u64 	%rd533, [%rd526+24];
	or.b64  	%rd534, %rd533, %rd40;
	popc.b64 	%r707, %rd534;
	add.s32 	%r708, %r706, %r707;
	add.s32 	%r845, %r708, -4;
	add.s32 	%r840, %r840, 4;
$L__BB1_69:
	setp.eq.s32 	%p92, %r109, 0;
	@%p92 bra 	$L__BB1_73;
	mul.wide.u32 	%rd535, %r840, 8;
	add.s64 	%rd44, %rd620, %rd535;
	ld.u64 	%rd536, [%rd44];
	or.b64  	%rd537, %rd536, %rd40;
	popc.b64 	%r709, %rd537;
	add.s32 	%r710, %r845, %r709;
	add.s32 	%r845, %r710, -1;
	setp.eq.s32 	%p93, %r109, 1;
	@%p93 bra 	$L__BB1_73;
	ld.u64 	%rd538, [%rd44+8];
	or.b64  	%rd539, %rd538, %rd40;
	popc.b64 	%r711, %rd539;
	add.s32 	%r712, %r845, %r711;
	add.s32 	%r845, %r712, -1;
	setp.eq.s32 	%p94, %r109, 2;
	@%p94 bra 	$L__BB1_73;
	ld.u64 	%rd540, [%rd44+16];
	or.b64  	%rd541, %rd540, %rd40;
	popc.b64 	%r713, %rd541;
	add.s32 	%r714, %r845, %r713;
	add.s32 	%r845, %r714, -1;
$L__BB1_73:
	sub.s32 	%r715, %r818, %r845;
	setp.lt.s32 	%p95, %r94, %r59;
	selp.b32 	%r716, 0, -2, %p95;
	setp.lt.s32 	%p96, %r94, %r243;
	selp.b32 	%r717, %r716, -1000, %p96;
	add.s32 	%r718, %r715, %r717;
	mul.hi.u32 	%r719, %r848, 274877907;
	shr.u32 	%r720, %r719, 6;
	mul.lo.s32 	%r721, %r720, 1000;
	sub.s32 	%r722, %r848, %r721;
	cvt.rn.f32.u32 	%f10, %r722;
	div.rn.f32 	%f11, %f10, 0f447A0000;
	cvt.rn.f32.s32 	%f12, %r718;
	fma.rn.f32 	%f13, %f1, %f11, %f12;
	cvt.rn.f32.s32 	%f14, %r901;
	setp.gt.f32 	%p97, %f13, %f14;
	selp.b32 	%r901, %r718, %r901, %p97;
	selp.b32 	%r902, %r57, %r902, %p97;
	shr.u32 	%r848, %r848, 27;
$L__BB1_74:
	setp.eq.s32 	%p98, %r58, %r2;
	@%p98 bra 	$L__BB1_138;
	setp.lt.s32 	%p99, %r5, 1;
	mul.wide.s32 	%rd542, %r58, 4;
	add.s64 	%rd543, %rd2, %rd542;
	ld.global.u32 	%r724, [%rd543];
	setp.lt.s32 	%p100, %r724, %r243;
	setp.lt.s32 	%p101, %r724, %r59;
	selp.b32 	%r725, 0, -2, %p101;
	selp.b32 	%r125, %r725, -1000, %p100;
	mov.b32 	%r860, 0;
	@%p99 bra 	$L__BB1_89;
	and.b32  	%r728, %r58, 63;
	mov.b64 	%rd544, 1;
	shl.b64 	%rd45, %rd544, %r728;
	setp.lt.u32 	%p102, %r60, 15;
	mov.b32 	%r855, 0;
	mov.u32 	%r860, %r855;
	@%p102 bra 	$L__BB1_79;
	and.b32  	%r855, %r5, 2147483632;
	neg.s32 	%r849, %r855;
	add.s64 	%rd634, %rd620, 64;
	mov.b32 	%r860, 0;
$L__BB1_78:
	.pragma "nounroll";
	ld.u64 	%rd545, [%rd634+-64];
	or.b64  	%rd546, %rd545, %rd45;
	popc.b64 	%r730, %rd546;
	add.s32 	%r731, %r860, %r730;
	ld.u64 	%rd547, [%rd634+-56];
	or.b64  	%rd548, %rd547, %rd45;
	popc.b64 	%r732, %rd548;
	add.s32 	%r733, %r731, %r732;
	ld.u64 	%rd549, [%rd634+-48];
	or.b64  	%rd550, %rd549, %rd45;
	popc.b64 	%r734, %rd550;
	add.s32 	%r735, %r733, %r734;
	ld.u64 	%rd551, [%rd634+-40];
	or.b64  	%rd552, %rd551, %rd45;
	popc.b64 	%r736, %rd552;
	add.s32 	%r737, %r735, %r736;
	ld.u64 	%rd553, [%rd634+-32];
	or.b64  	%rd554, %rd553, %rd45;
	popc.b64 	%r738, %rd554;
	add.s32 	%r739, %r737, %r738;
	ld.u64 	%rd555, [%rd634+-24];
	or.b64  	%rd556, %rd555, %rd45;
	popc.b64 	%r740, %rd556;
	add.s32 	%r741, %r739, %r740;
	ld.u64 	%rd557, [%rd634+-16];
	or.b64  	%rd558, %rd557, %rd45;
	popc.b64 	%r742, %rd558;
	add.s32 	%r743, %r741, %r742;
	ld.u64 	%rd559, [%rd634+-8];
	or.b64  	%rd560, %rd559, %rd45;
	popc.b64 	%r744, %rd560;
	add.s32 	%r745, %r743, %r744;
	ld.u64 	%rd561, [%rd634];
	or.b64  	%rd562, %rd561, %rd45;
	popc.b64 	%r746, %rd562;
	add.s32 	%r747, %r745, %r746;
	ld.u64 	%rd563, [%rd634+8];
	or.b64  	%rd564, %rd563, %rd45;
	popc.b64 	%r748, %rd564;
	add.s32 	%r749, %r747, %r748;
	ld.u64 	%rd565, [%rd634+16];
	or.b64  	%rd566, %rd565, %rd45;
	popc.b64 	%r750, %rd566;
	add.s32 	%r751, %r749, %r750;
	ld.u64 	%rd567, [%rd634+24];
	or.b64  	%rd568, %rd567, %rd45;
	popc.b64 	%r752, %rd568;
	add.s32 	%r753, %r751, %r752;
	ld.u64 	%rd569, [%rd634+32];
	or.b64  	%rd570, %rd569, %rd45;
	popc.b64 	%r754, %rd570;
	add.s32 	%r755, %r753, %r754;
	ld.u64 	%rd571, [%rd634+40];
	or.b64  	%rd572, %rd571, %rd45;
	popc.b64 	%r756, %rd572;
	add.s32 	%r757, %r755, %r756;
	ld.u64 	%rd573, [%rd634+48];
	or.b64  	%rd574, %rd573, %rd45;
	popc.b64 	%r758, %rd574;
	add.s32 	%r759, %r757, %r758;
	ld.u64 	%rd575, [%rd634+56];
	or.b64  	%rd576, %rd575, %rd45;
	popc.b64 	%r760, %rd576;
	add.s32 	%r761, %r759, %r760;
	add.s32 	%r860, %r761, -16;
	add.s32 	%r849, %r849, 16;
	add.s64 	%rd634, %rd634, 128;
	setp.ne.s32 	%p103, %r849, 0;
	@%p103 bra 	$L__BB1_78;
$L__BB1_79:
	setp.eq.s32 	%p104, %r61, 0;
	@%p104 bra 	$L__BB1_89;
	setp.lt.u32 	%p105, %r61, 8;
	@%p105 bra 	$L__BB1_82;
	mul.wide.u32 	%rd577, %r855, 8;
	add.s64 	%rd578, %rd620, %rd577;
	ld.u64 	%rd579, [%rd578];
	or.b64  	%rd580, %rd579, %rd45;
	popc.b64 	%r763, %rd580;
	add.s32 	%r764, %r860, %r763;
	ld.u64 	%rd581, [%rd578+8];
	or.b64  	%rd582, %rd581, %rd45;
	popc.b64 	%r765, %rd582;
	add.s32 	%r766, %r764, %r765;
	ld.u64 	%rd583, [%rd578+16];
	or.b64  	%rd584, %rd583, %rd45;
	popc.b64 	%r767, %rd584;
	add.s32 	%r768, %r766, %r767;
	ld.u64 	%rd585, [%rd578+24];
	or.b64  	%rd586, %rd585, %rd45;
	popc.b64 	%r769, %rd586;
	add.s32 	%r770, %r768, %r769;
	ld.u64 	%rd587, [%rd578+32];
	or.b64  	%rd588, %rd587, %rd45;
	popc.b64 	%r771, %rd588;
	add.s32 	%r772, %r770, %r771;
	ld.u64 	%rd589, [%rd578+40];
	or.b64  	%rd590, %rd589, %rd45;
	popc.b64 	%r773, %rd590;
	add.s32 	%r774, %r772, %r773;
	ld.u64 	%rd591, [%rd578+48];
	or.b64  	%rd592, %rd591, %rd45;
	popc.b64 	%r775, %rd592;
	add.s32 	%r776, %r774, %r775;
	ld.u64 	%rd593, [%rd578+56];
	or.b64  	%rd594, %rd593, %rd45;
	popc.b64 	%r777, %rd594;
	add.s32 	%r778, %r776, %r777;
	add.s32 	%r860, %r778, -8;
	add.s32 	%r855, %r855, 8;
$L__BB1_82:
	setp.eq.s32 	%p106, %r62, 0;
	@%p106 bra 	$L__BB1_89;
	and.b32  	%r140, %r5, 3;
	setp.lt.u32 	%p107, %r62, 4;
	@%p107 bra 	$L__BB1_85;
	mul.wide.u32 	%rd595, %r855, 8;
	add.s64 	%rd596, %rd620, %rd595;
	ld.u64 	%rd597, [%rd596];
	or.b64  	%rd598, %rd597, %rd45;
	popc.b64 	%r780, %rd598;
	add.s32 	%r781, %r860, %r780;
	ld.u64 	%rd599, [%rd596+8];
	or.b64  	%rd600, %rd599, %rd45;
	popc.b64 	%r782, %rd600;
	add.s32 	%r783, %r781, %r782;
	ld.u64 	%rd601, [%rd596+16];
	or.b64  	%rd602, %rd601, %rd45;
	popc.b64 	%r784, %rd602;
	add.s32 	%r785, %r783, %r784;
	ld.u64 	%rd603, [%rd596+24];
	or.b64  	%rd604, %rd603, %rd45;
	popc.b64 	%r786, %rd604;
	add.s32 	%r787, %r785, %r786;
	add.s32 	%r860, %r787, -4;
	add.s32 	%r855, %r855, 4;
$L__BB1_85:
	setp.eq.s32 	%p108, %r140, 0;
	@%p108 bra 	$L__BB1_89;
	mul.wide.u32 	%rd605, %r855, 8;
	add.s64 	%rd49, %rd620, %rd605;
	ld.u64 	%rd606, [%rd49];
	or.b64  	%rd607, %rd606, %rd45;
	popc.b64 	%r788, %rd607;
	add.s32 	%r789, %r860, %r788;
	add.s32 	%r860, %r789, -1;
	setp.eq.s32 	%p109, %r140, 1;
	@%p109 bra 	$L__BB1_89;
	ld.u64 	%rd608, [%rd49+8];
	or.b64  	%rd609, %rd608, %rd45;
	popc.b64 	%r790, %rd609;
	add.s32 	%r791, %r860, %r790;
	add.s32 	%r860, %r791, -1;
	setp.eq.s32 	%p110, %r140, 2;
	@%p110 bra 	$L__BB1_89;
	ld.u64 	%rd610, [%rd49+16];
	or.b64  	%rd611, %rd610, %rd45;
	popc.b64 	%r792, %rd611;
	add.s32 	%r793, %r860, %r792;
	add.s32 	%r860, %r793, -1;
$L__BB1_89:
	sub.s32 	%r794, %r818, %r860;
	add.s32 	%r795, %r794, %r125;
	mul.hi.u32 	%r796, %r848, 274877907;
	shr.u32 	%r797, %r796, 6;
	mul.lo.s32 	%r798, %r797, 1000;
	sub.s32 	%r799, %r848, %r798;
	cvt.rn.f32.u32 	%f15, %r799;
	div.rn.f32 	%f16, %f15, 0f447A0000;
	cvt.rn.f32.s32 	%f17, %r795;
	fma.rn.f32 	%f18, %f1, %f16, %f17;
	cvt.rn.f32.s32 	%f19, %r901;
	setp.gt.f32 	%p111, %f18, %f19;
	selp.b32 	%r901, %r795, %r901, %p111;
	selp.b32 	%r902, %r58, %r902, %p111;
	bra.uni 	$L__BB1_138;
$L__BB1_90:
	not.b32 	%r346, %r3;
	add.s32 	%r152, %r4, %r346;
	and.b32  	%r153, %r5, 15;
	and.b32  	%r154, %r5, 7;
	setp.eq.s32 	%p28, %r56, %r2;
	mov.b32 	%r902, -1;
	mov.b32 	%r901, -999999;
	@%p28 bra 	$L__BB1_106;
	setp.lt.s32 	%p29, %r5, 1;
	mul.wide.s32 	%rd192, %r56, 4;
	add.s64 	%rd193, %rd2, %rd192;
	ld.global.u32 	%r155, [%rd193];
	mov.b32 	%r872, 0;
	@%p29 bra 	$L__BB1_105;
	and.b32  	%r350, %r56, 63;
	mov.b64 	%rd194, 1;
	shl.b64 	%rd50, %rd194, %r350;
	setp.lt.u32 	%p30, %r152, 15;
	mov.b32 	%r867, 0;
	mov.u32 	%r872, %r867;
	@%p30 bra 	$L__BB1_95;
	and.b32  	%r867, %r5, 2147483632;
	neg.s32 	%r861, %r867;
	add.s64 	%rd635, %rd620, 64;
	mov.b32 	%r872, 0;
$L__BB1_94:
	.pragma "nounroll";
	ld.u64 	%rd195, [%rd635+-64];
	or.b64  	%rd196, %rd195, %rd50;
	popc.b64 	%r352, %rd196;
	add.s32 	%r353, %r872, %r352;
	ld.u64 	%rd197, [%rd635+-56];
	or.b64  	%rd198, %rd197, %rd50;
	popc.b64 	%r354, %rd198;
	add.s32 	%r355, %r353, %r354;
	ld.u64 	%rd199, [%rd635+-48];
	or.b64  	%rd200, %rd199, %rd50;
	popc.b64 	%r356, %rd200;
	add.s32 	%r357, %r355, %r356;
	ld.u64 	%rd201, [%rd635+-40];
	or.b64  	%rd202, %rd201, %rd50;
	popc.b64 	%r358, %rd202;
	add.s32 	%r359, %r357, %r358;
	ld.u64 	%rd203, [%rd635+-32];
	or.b64  	%rd204, %rd203, %rd50;
	popc.b64 	%r360, %rd204;
	add.s32 	%r361, %r359, %r360;
	ld.u64 	%rd205, [%rd635+-24];
	or.b64  	%rd206, %rd205, %rd50;
	popc.b64 	%r362, %rd206;
	add.s32 	%r363, %r361, %r362;
	ld.u64 	%rd207, [%rd635+-16];
	or.b64  	%rd208, %rd207, %rd50;
	popc.b64 	%r364, %rd208;
	add.s32 	%r365, %r363, %r364;
	ld.u64 	%rd209, [%rd635+-8];
	or.b64  	%rd210, %rd209, %rd50;
	popc.b64 	%r366, %rd210;
	add.s32 	%r367, %r365, %r366;
	ld.u64 	%rd211, [%rd635];
	or.b64  	%rd212, %rd211, %rd50;
	popc.b64 	%r368, %rd212;
	add.s32 	%r369, %r367, %r368;
	ld.u64 	%rd213, [%rd635+8];
	or.b64  	%rd214, %rd213, %rd50;
	popc.b64 	%r370, %rd214;
	add.s32 	%r371, %r369, %r370;
	ld.u64 	%rd215, [%rd635+16];
	or.b64  	%rd216, %rd215, %rd50;
	popc.b64 	%r372, %rd216;
	add.s32 	%r373, %r371, %r372;
	ld.u64 	%rd217, [%rd635+24];
	or.b64  	%rd218, %rd217, %rd50;
	popc.b64 	%r374, %rd218;
	add.s32 	%r375, %r373, %r374;
	ld.u64 	%rd219, [%rd635+32];
	or.b64  	%rd220, %rd219, %rd50;
	popc.b64 	%r376, %rd220;
	add.s32 	%r377, %r375, %r376;
	ld.u64 	%rd221, [%rd635+40];
	or.b64  	%rd222, %rd221, %rd50;
	popc.b64 	%r378, %rd222;
	add.s32 	%r379, %r377, %r378;
	ld.u64 	%rd223, [%rd635+48];
	or.b64  	%rd224, %rd223, %rd50;
	popc.b64 	%r380, %rd224;
	add.s32 	%r381, %r379, %r380;
	ld.u64 	%rd225, [%rd635+56];
	or.b64  	%rd226, %rd225, %rd50;
	popc.b64 	%r382, %rd226;
	add.s32 	%r383, %r381, %r382;
	add.s32 	%r872, %r383, -16;
	add.s32 	%r861, %r861, 16;
	add.s64 	%rd635, %rd635, 128;
	setp.ne.s32 	%p31, %r861, 0;
	@%p31 bra 	$L__BB1_94;
$L__BB1_95:
	setp.eq.s32 	%p32, %r153, 0;
	@%p32 bra 	$L__BB1_105;
	setp.lt.u32 	%p33, %r153, 8;
	@%p33 bra 	$L__BB1_98;
	mul.wide.u32 	%rd227, %r867, 8;
	add.s64 	%rd228, %rd620, %rd227;
	ld.u64 	%rd229, [%rd228];
	or.b64  	%rd230, %rd229, %rd50;
	popc.b64 	%r385, %rd230;
	add.s32 	%r386, %r872, %r385;
	ld.u64 	%rd231, [%rd228+8];
	or.b64  	%rd232, %rd231, %rd50;
	popc.b64 	%r387, %rd232;
	add.s32 	%r388, %r386, %r387;
	ld.u64 	%rd233, [%rd228+16];
	or.b64  	%rd234, %rd233, %rd50;
	popc.b64 	%r389, %rd234;
	add.s32 	%r390, %r388, %r389;
	ld.u64 	%rd235, [%rd228+24];
	or.b64  	%rd236, %rd235, %rd50;
	popc.b64 	%r391, %rd236;
	add.s32 	%r392, %r390, %r391;
	ld.u64 	%rd237, [%rd228+32];
	or.b64  	%rd238, %rd237, %rd50;
	popc.b64 	%r393, %rd238;
	add.s32 	%r394, %r392, %r393;
	ld.u64 	%rd239, [%rd228+40];
	or.b64  	%rd240, %rd239, %rd50;
	popc.b64 	%r395, %rd240;
	add.s32 	%r396, %r394, %r395;
	ld.u64 	%rd241, [%rd228+48];
	or.b64  	%rd242, %rd241, %rd50;
	popc.b64 	%r397, %rd242;
	add.s32 	%r398, %r396, %r397;
	ld.u64 	%rd243, [%rd228+56];
	or.b64  	%rd244, %rd243, %rd50;
	popc.b64 	%r399, %rd244;
	add.s32 	%r400, %r398, %r399;
	add.s32 	%r872, %r400, -8;
	add.s32 	%r867, %r867, 8;
$L__BB1_98:
	setp.eq.s32 	%p34, %r154, 0;
	@%p34 bra 	$L__BB1_105;
	and.b32  	%r170, %r5, 3;
	setp.lt.u32 	%p35, %r154, 4;
	@%p35 bra 	$L__BB1_101;
	mul.wide.u32 	%rd245, %r867, 8;
	add.s64 	%rd246, %rd620, %rd245;
	ld.u64 	%rd247, [%rd246];
	or.b64  	%rd248, %rd247, %rd50;
	popc.b64 	%r402, %rd248;
	add.s32 	%r403, %r872, %r402;
	ld.u64 	%rd249, [%rd246+8];
	or.b64  	%rd250, %rd249, %rd50;
	popc.b64 	%r404, %rd250;
	add.s32 	%r405, %r403, %r404;
	ld.u64 	%rd251, [%rd246+16];
	or.b64  	%rd252, %rd251, %rd50;
	popc.b64 	%r406, %rd252;
	add.s32 	%r407, %r405, %r406;
	ld.u64 	%rd253, [%rd246+24];
	or.b64  	%rd254, %rd253, %rd50;
	popc.b64 	%r408, %rd254;
	add.s32 	%r409, %r407, %r408;
	add.s32 	%r872, %r409, -4;
	add.s32 	%r867, %r867, 4;
$L__BB1_101:
	setp.eq.s32 	%p36, %r170, 0;
	@%p36 bra 	$L__BB1_105;
	mul.wide.u32 	%rd255, %r867, 8;
	add.s64 	%rd54, %rd620, %rd255;
	ld.u64 	%rd256, [%rd54];
	or.b64  	%rd257, %rd256, %rd50;
	popc.b64 	%r410, %rd257;
	add.s32 	%r411, %r872, %r410;
	add.s32 	%r872, %r411, -1;
	setp.eq.s32 	%p37, %r170, 1;
	@%p37 bra 	$L__BB1_105;
	ld.u64 	%rd258, [%rd54+8];
	or.b64  	%rd259, %rd258, %rd50;
	popc.b64 	%r412, %rd259;
	add.s32 	%r413, %r872, %r412;
	add.s32 	%r872, %r413, -1;
	setp.eq.s32 	%p38, %r170, 2;
	@%p38 bra 	$L__BB1_105;
	ld.u64 	%rd260, [%rd54+16];
	or.b64  	%rd261, %rd260, %rd50;
	popc.b64 	%r414, %rd261;
	add.s32 	%r415, %r872, %r414;
	add.s32 	%r872, %r415, -1;
$L__BB1_105:
	sub.s32 	%r416, %r818, %r872;
	setp.lt.s32 	%p39, %r155, %r59;
	selp.b32 	%r417, 0, -2, %p39;
	setp.lt.s32 	%p40, %r155, %r243;
	selp.b32 	%r418, %r417, -1000, %p40;
	add.s32 	%r419, %r416, %r418;
	setp.gt.s32 	%p41, %r419, -999999;
	max.s32 	%r901, %r419, -999999;
	selp.b32 	%r902, %r56, -1, %p41;
$L__BB1_106:
	setp.eq.s32 	%p42, %r57, %r2;
	@%p42 bra 	$L__BB1_122;
	setp.lt.s32 	%p43, %r5, 1;
	mul.wide.s32 	%rd262, %r57, 4;
	add.s64 	%rd263, %rd2, %rd262;
	ld.global.u32 	%r184, [%rd263];
	mov.b32 	%r886, 0;
	@%p43 bra 	$L__BB1_121;
	and.b32  	%r423, %r57, 63;
	mov.b64 	%rd264, 1;
	shl.b64 	%rd55, %rd264, %r423;
	setp.lt.u32 	%p44, %r152, 15;
	mov.b32 	%r881, 0;
	mov.u32 	%r886, %r881;
	@%p44 bra 	$L__BB1_111;
	and.b32  	%r881, %r5, 2147483632;
	neg.s32 	%r875, %r881;
	add.s64 	%rd636, %rd620, 64;
	mov.b32 	%r886, 0;
$L__BB1_110:
	.pragma "nounroll";
	ld.u64 	%rd265, [%rd636+-64];
	or.b64  	%rd266, %rd265, %rd55;
	popc.b64 	%r425, %rd266;
	add.s32 	%r426, %r886, %r425;
	ld.u64 	%rd267, [%rd636+-56];
	or.b64  	%rd268, %rd267, %rd55;
	popc.b64 	%r427, %rd268;
	add.s32 	%r428, %r426, %r427;
	ld.u64 	%rd269, [%rd636+-48];
	or.b64  	%rd270, %rd269, %rd55;
	popc.b64 	%r429, %rd270;
	add.s32 	%r430, %r428, %r429;
	ld.u64 	%rd271, [%rd636+-40];
	or.b64  	%rd272, %rd271, %rd55;
	popc.b64 	%r431, %rd272;
	add.s32 	%r432, %r430, %r431;
	ld.u64 	%rd273, [%rd636+-32];
	or.b64  	%rd274, %rd273, %rd55;
	popc.b64 	%r433, %rd274;
	add.s32 	%r434, %r432, %r433;
	ld.u64 	%rd275, [%rd636+-24];
	or.b64  	%rd276, %rd275, %rd55;
	popc.b64 	%r435, %rd276;
	add.s32 	%r436, %r434, %r435;
	ld.u64 	%rd277, [%rd636+-16];
	or.b64  	%rd278, %rd277, %rd55;
	popc.b64 	%r437, %rd278;
	add.s32 	%r438, %r436, %r437;
	ld.u64 	%rd279, [%rd636+-8];
	or.b64  	%rd280, %rd279, %rd55;
	popc.b64 	%r439, %rd280;
	add.s32 	%r440, %r438, %r439;
	ld.u64 	%rd281, [%rd636];
	or.b64  	%rd282, %rd281, %rd55;
	popc.b64 	%r441, %rd282;
	add.s32 	%r442, %r440, %r441;
	ld.u64 	%rd283, [%rd636+8];
	or.b64  	%rd284, %rd283, %rd55;
	popc.b64 	%r443, %rd284;
	add.s32 	%r444, %r442, %r443;
	ld.u64 	%rd285, [%rd636+16];
	or.b64  	%rd286, %rd285, %rd55;
	popc.b64 	%r445, %rd286;
	add.s32 	%r446, %r444, %r445;
	ld.u64 	%rd287, [%rd636+24];
	or.b64  	%rd288, %rd287, %rd55;
	popc.b64 	%r447, %rd288;
	add.s32 	%r448, %r446, %r447;
	ld.u64 	%rd289, [%rd636+32];
	or.b64  	%rd290, %rd289, %rd55;
	popc.b64 	%r449, %rd290;
	add.s32 	%r450, %r448, %r449;
	ld.u64 	%rd291, [%rd636+40];
	or.b64  	%rd292, %rd291, %rd55;
	popc.b64 	%r451, %rd292;
	add.s32 	%r452, %r450, %r451;
	ld.u64 	%rd293, [%rd636+48];
	or.b64  	%rd294, %rd293, %rd55;
	popc.b64 	%r453, %rd294;
	add.s32 	%r454, %r452, %r453;
	ld.u64 	%rd295, [%rd636+56];
	or.b64  	%rd296, %rd295, %rd55;
	popc.b64 	%r455, %rd296;
	add.s32 	%r456, %r454, %r455;
	add.s32 	%r886, %r456, -16;
	add.s32 	%r875, %r875, 16;
	add.s64 	%rd636, %rd636, 128;
	setp.ne.s32 	%p45, %r875, 0;
	@%p45 bra 	$L__BB1_110;
$L__BB1_111:
	setp.eq.s32 	%p46, %r153, 0;
	@%p46 bra 	$L__BB1_121;
	setp.lt.u32 	%p47, %r153, 8;
	@%p47 bra 	$L__BB1_114;
	mul.wide.u32 	%rd297, %r881, 8;
	add.s64 	%rd298, %rd620, %rd297;
	ld.u64 	%rd299, [%rd298];
	or.b64  	%rd300, %rd299, %rd55;
	popc.b64 	%r458, %rd300;
	add.s32 	%r459, %r886, %r458;
	ld.u64 	%rd301, [%rd298+8];
	or.b64  	%rd302, %rd301, %rd55;
	popc.b64 	%r460, %rd302;
	add.s32 	%r461, %r459, %r460;
	ld.u64 	%rd303, [%rd298+16];
	or.b64  	%rd304, %rd303, %rd55;
	popc.b64 	%r462, %rd304;
	add.s32 	%r463, %r461, %r462;
	ld.u64 	%rd305, [%rd298+24];
	or.b64  	%rd306, %rd305, %rd55;
	popc.b64 	%r464, %rd306;
	add.s32 	%r465, %r463, %r464;
	ld.u64 	%rd307, [%rd298+32];
	or.b64  	%rd308, %rd307, %rd55;
	popc.b64 	%r466, %rd308;
	add.s32 	%r467, %r465, %r466;
	ld.u64 	%rd309, [%rd298+40];
	or.b64  	%rd310, %rd309, %rd55;
	popc.b64 	%r468, %rd310;
	add.s32 	%r469, %r467, %r468;
	ld.u64 	%rd311, [%rd298+48];
	or.b64  	%rd312, %rd311, %rd55;
	popc.b64 	%r470, %rd312;
	add.s32 	%r471, %r469, %r470;
	ld.u64 	%rd313, [%rd298+56];
	or.b64  	%rd314, %rd313, %rd55;
	popc.b64 	%r472, %rd314;
	add.s32 	%r473, %r471, %r472;
	add.s32 	%r886, %r473, -8;
	add.s32 	%r881, %r881, 8;
$L__BB1_114:
	setp.eq.s32 	%p48, %r154, 0;
	@%p48 bra 	$L__BB1_121;
	and.b32  	%r199, %r5, 3;
	setp.lt.u32 	%p49, %r154, 4;
	@%p49 bra 	$L__BB1_117;
	mul.wide.u32 	%rd315, %r881, 8;
	add.s64 	%rd316, %rd620, %rd315;
	ld.u64 	%rd317, [%rd316];
	or.b64  	%rd318, %rd317, %rd55;
	popc.b64 	%r475, %rd318;
	add.s32 	%r476, %r886, %r475;
	ld.u64 	%rd319, [%rd316+8];
	or.b64  	%rd320, %rd319, %rd55;
	popc.b64 	%r477, %rd320;
	add.s32 	%r478, %r476, %r477;
	ld.u64 	%rd321, [%rd316+16];
	or.b64  	%rd322, %rd321, %rd55;
	popc.b64 	%r479, %rd322;
	add.s32 	%r480, %r478, %r479;
	ld.u64 	%rd323, [%rd316+24];
	or.b64  	%rd324, %rd323, %rd55;
	popc.b64 	%r481, %rd324;
	add.s32 	%r482, %r480, %r481;
	add.s32 	%r886, %r482, -4;
	add.s32 	%r881, %r881, 4;
$L__BB1_117:
	setp.eq.s32 	%p50, %r199, 0;
	@%p50 bra 	$L__BB1_121;
	mul.wide.u32 	%rd325, %r881, 8;
	add.s64 	%rd59, %rd620, %rd325;
	ld.u64 	%rd326, [%rd59];
	or.b64  	%rd327, %rd326, %rd55;
	popc.b64 	%r483, %rd327;
	add.s32 	%r484, %r886, %r483;
	add.s32 	%r886, %r484, -1;
	setp.eq.s32 	%p51, %r199, 1;
	@%p51 bra 	$L__BB1_121;
	ld.u64 	%rd328, [%rd59+8];
	or.b64  	%rd329, %rd328, %rd55;
	popc.b64 	%r485, %rd329;
	add.s32 	%r486, %r886, %r485;
	add.s32 	%r886, %r486, -1;
	setp.eq.s32 	%p52, %r199, 2;
	@%p52 bra 	$L__BB1_121;
	ld.u64 	%rd330, [%rd59+16];
	or.b64  	%rd331, %rd330, %rd55;
	popc.b64 	%r487, %rd331;
	add.s32 	%r488, %r886, %r487;
	add.s32 	%r886, %r488, -1;
$L__BB1_121:
	sub.s32 	%r489, %r818, %r886;
	setp.lt.s32 	%p53, %r184, %r59;
	selp.b32 	%r490, 0, -2, %p53;
	setp.lt.s32 	%p54, %r184, %r243;
	selp.b32 	%r491, %r490, -1000, %p54;
	add.s32 	%r492, %r489, %r491;
	cvt.rn.f32.s32 	%f2, %r492;
	cvt.rn.f32.s32 	%f3, %r901;
	setp.gt.f32 	%p55, %f2, %f3;
	selp.b32 	%r901, %r492, %r901, %p55;
	selp.b32 	%r902, %r57, %r902, %p55;
$L__BB1_122:
	setp.eq.s32 	%p56, %r58, %r2;
	@%p56 bra 	$L__BB1_138;
	setp.lt.s32 	%p57, %r5, 1;
	mul.wide.s32 	%rd332, %r58, 4;
	add.s64 	%rd333, %rd2, %rd332;
	ld.global.u32 	%r494, [%rd333];
	setp.lt.s32 	%p58, %r494, %r243;
	setp.lt.s32 	%p59, %r494, %r59;
	selp.b32 	%r495, 0, -2, %p59;
	selp.b32 	%r213, %r495, -1000, %p58;
	mov.b32 	%r900, 0;
	@%p57 bra 	$L__BB1_137;
	and.b32  	%r498, %r58, 63;
	mov.b64 	%rd334, 1;
	shl.b64 	%rd60, %rd334, %r498;
	setp.lt.u32 	%p60, %r152, 15;
	mov.b32 	%r895, 0;
	mov.u32 	%r900, %r895;
	@%p60 bra 	$L__BB1_127;
	and.b32  	%r895, %r5, 2147483632;
	neg.s32 	%r889, %r895;
	add.s64 	%rd637, %rd620, 64;
	mov.b32 	%r900, 0;
$L__BB1_126:
	.pragma "nounroll";
	ld.u64 	%rd335, [%rd637+-64];
	or.b64  	%rd336, %rd335, %rd60;
	popc.b64 	%r500, %rd336;
	add.s32 	%r501, %r900, %r500;
	ld.u64 	%rd337, [%rd637+-56];
	or.b64  	%rd338, %rd337, %rd60;
	popc.b64 	%r502, %rd338;
	add.s32 	%r503, %r501, %r502;
	ld.u64 	%rd339, [%rd637+-48];
	or.b64  	%rd340, %rd339, %rd60;
	popc.b64 	%r504, %rd340;
	add.s32 	%r505, %r503, %r504;
	ld.u64 	%rd341, [%rd637+-40];
	or.b64  	%rd342, %rd341, %rd60;
	popc.b64 	%r506, %rd342;
	add.s32 	%r507, %r505, %r506;
	ld.u64 	%rd343, [%rd637+-32];
	or.b64  	%rd344, %rd343, %rd60;
	popc.b64 	%r508, %rd344;
	add.s32 	%r509, %r507, %r508;
	ld.u64 	%rd345, [%rd637+-24];
	or.b64  	%rd346, %rd345, %rd60;
	popc.b64 	%r510, %rd346;
	add.s32 	%r511, %r509, %r510;
	ld.u64 	%rd347, [%rd637+-16];
	or.b64  	%rd348, %rd347, %rd60;
	popc.b64 	%r512, %rd348;
	add.s32 	%r513, %r511, %r512;
	ld.u64 	%rd349, [%rd637+-8];
	or.b64  	%rd350, %rd349, %rd60;
	popc.b64 	%r514, %rd350;
	add.s32 	%r515, %r513, %r514;
	ld.u64 	%rd351, [%rd637];
	or.b64  	%rd352, %rd351, %rd60;
	popc.b64 	%r516, %rd352;
	add.s32 	%r517, %r515, %r516;
	ld.u64 	%rd353, [%rd637+8];
	or.b64  	%rd354, %rd353, %rd60;
	popc.b64 	%r518, %rd354;
	add.s32 	%r519, %r517, %r518;
	ld.u64 	%rd355, [%rd637+16];
	or.b64  	%rd356, %rd355, %rd60;
	popc.b64 	%r520, %rd356;
	add.s32 	%r521, %r519, %r520;
	ld.u64 	%rd357, [%rd637+24];
	or.b64  	%rd358, %rd357, %rd60;
	popc.b64 	%r522, %rd358;
	add.s32 	%r523, %r521, %r522;
	ld.u64 	%rd359, [%rd637+32];
	or.b64  	%rd360, %rd359, %rd60;
	popc.b64 	%r524, %rd360;
	add.s32 	%r525, %r523, %r524;
	ld.u64 	%rd361, [%rd637+40];
	or.b64  	%rd362, %rd361, %rd60;
	popc.b64 	%r526, %rd362;
	add.s32 	%r527, %r525, %r526;
	ld.u64 	%rd363, [%rd637+48];
	or.b64  	%rd364, %rd363, %rd60;
	popc.b64 	%r528, %rd364;
	add.s32 	%r529, %r527, %r528;
	ld.u64 	%rd365, [%rd637+56];
	or.b64  	%rd366, %rd365, %rd60;
	popc.b64 	%r530, %rd366;
	add.s32 	%r531, %r529, %r530;
	add.s32 	%r900, %r531, -16;
	add.s32 	%r889, %r889, 16;
	add.s64 	%rd637, %rd637, 128;
	setp.ne.s32 	%p61, %r889, 0;
	@%p61 bra 	$L__BB1_126;
$L__BB1_127:
	setp.eq.s32 	%p62, %r153, 0;
	@%p62 bra 	$L__BB1_137;
	setp.lt.u32 	%p63, %r153, 8;
	@%p63 bra 	$L__BB1_130;
	mul.wide.u32 	%rd367, %r895, 8;
	add.s64 	%rd368, %rd620, %rd367;
	ld.u64 	%rd369, [%rd368];
	or.b64  	%rd370, %rd369, %rd60;
	popc.b64 	%r533, %rd370;
	add.s32 	%r534, %r900, %r533;
	ld.u64 	%rd371, [%rd368+8];
	or.b64  	%rd372, %rd371, %rd60;
	popc.b64 	%r535, %rd372;
	add.s32 	%r536, %r534, %r535;
	ld.u64 	%rd373, [%rd368+16];
	or.b64  	%rd374, %rd373, %rd60;
	popc.b64 	%r537, %rd374;
	add.s32 	%r538, %r536, %r537;
	ld.u64 	%rd375, [%rd368+24];
	or.b64  	%rd376, %rd375, %rd60;
	popc.b64 	%r539, %rd376;
	add.s32 	%r540, %r538, %r539;
	ld.u64 	%rd377, [%rd368+32];
	or.b64  	%rd378, %rd377, %rd60;
	popc.b64 	%r541, %rd378;
	add.s32 	%r542, %r540, %r541;
	ld.u64 	%rd379, [%rd368+40];
	or.b64  	%rd380, %rd379, %rd60;
	popc.b64 	%r543, %rd380;
	add.s32 	%r544, %r542, %r543;
	ld.u64 	%rd381, [%rd368+48];
	or.b64  	%rd382, %rd381, %rd60;
	popc.b64 	%r545, %rd382;
	add.s32 	%r546, %r544, %r545;
	ld.u64 	%rd383, [%rd368+56];
	or.b64  	%rd384, %rd383, %rd60;
	popc.b64 	%r547, %rd384;
	add.s32 	%r548, %r546, %r547;
	add.s32 	%r900, %r548, -8;
	add.s32 	%r895, %r895, 8;
$L__BB1_130:
	setp.eq.s32 	%p64, %r154, 0;
	@%p64 bra 	$L__BB1_137;
	and.b32  	%r228, %r5, 3;
	setp.lt.u32 	%p65, %r154, 4;
	@%p65 bra 	$L__BB1_133;
	mul.wide.u32 	%rd385, %r895, 8;
	add.s64 	%rd386, %rd620, %rd385;
	ld.u64 	%rd387, [%rd386];
	or.b64  	%rd388, %rd387, %rd60;
	popc.b64 	%r550, %rd388;
	add.s32 	%r551, %r900, %r550;
	ld.u64 	%rd389, [%rd386+8];
	or.b64  	%rd390, %rd389, %rd60;
	popc.b64 	%r552, %rd390;
	add.s32 	%r553, %r551, %r552;
	ld.u64 	%rd391, [%rd386+16];
	or.b64  	%rd392, %rd391, %rd60;
	popc.b64 	%r554, %rd392;
	add.s32 	%r555, %r553, %r554;
	ld.u64 	%rd393, [%rd386+24];
	or.b64  	%rd394, %rd393, %rd60;
	popc.b64 	%r556, %rd394;
	add.s32 	%r557, %r555, %r556;
	add.s32 	%r900, %r557, -4;
	add.s32 	%r895, %r895, 4;
$L__BB1_133:
	setp.eq.s32 	%p66, %r228, 0;
	@%p66 bra 	$L__BB1_137;
	mul.wide.u32 	%rd395, %r895, 8;
	add.s64 	%rd64, %rd620, %rd395;
	ld.u64 	%rd396, [%rd64];
	or.b64  	%rd397, %rd396, %rd60;
	popc.b64 	%r558, %rd397;
	add.s32 	%r559, %r900, %r558;
	add.s32 	%r900, %r559, -1;
	setp.eq.s32 	%p67, %r228, 1;
	@%p67 bra 	$L__BB1_137;
	ld.u64 	%rd398, [%rd64+8];
	or.b64  	%rd399, %rd398, %rd60;
	popc.b64 	%r560, %rd399;
	add.s32 	%r561, %r900, %r560;
	add.s32 	%r900, %r561, -1;
	setp.eq.s32 	%p68, %r228, 2;
	@%p68 bra 	$L__BB1_137;
	ld.u64 	%rd400, [%rd64+16];
	or.b64  	%rd401, %rd400, %rd60;
	popc.b64 	%r562, %rd401;
	add.s32 	%r563, %r900, %r562;
	add.s32 	%r900, %r563, -1;
$L__BB1_137:
	sub.s32 	%r564, %r818, %r900;
	add.s32 	%r565, %r564, %r213;
	cvt.rn.f32.s32 	%f4, %r565;
	cvt.rn.f32.s32 	%f5, %r901;
	setp.gt.f32 	%p69, %f4, %f5;
	selp.b32 	%r901, %r565, %r901, %p69;
	selp.b32 	%r902, %r58, %r902, %p69;
$L__BB1_138:
	setp.eq.s32 	%p112, %r902, -1;
	setp.lt.s32 	%p113, %r901, -99;
	or.pred  	%p114, %p112, %p113;
	@%p114 bra 	$L__BB1_140;
	ld.param.u64 	%rd619, [compute_moves_annealing_param_12];
	ld.param.u64 	%rd618, [compute_moves_annealing_param_10];
	st.global.u32 	[%rd4], %r1;
	cvta.to.global.u64 	%rd612, %rd618;
	mul.wide.s32 	%rd613, %r1, 4;
	add.s64 	%rd614, %rd612, %rd613;
	st.global.u32 	[%rd614], %r902;
	cvta.to.global.u64 	%rd615, %rd70;
	add.s64 	%rd616, %rd615, %rd613;
	st.global.u32 	[%rd616], %r901;
	cvta.to.global.u64 	%rd617, %rd619;
	atom.global.add.u32 	%r800, [%rd617], 1;
$L__BB1_140:
	ret;

}
	// .globl	apply_moves_kernel
.visible .entry apply_moves_kernel(
	.param .u32 apply_moves_kernel_param_0,
	.param .u32 apply_moves_kernel_param_1,
	.param .u64 .ptr .align 1 apply_moves_kernel_param_2,
	.param .u64 .ptr .align 1 apply_moves_kernel_param_3,
	.param .u64 .ptr .align 1 apply_moves_kernel_param_4,
	.param .u64 .ptr .align 1 apply_moves_kernel_param_5
)
{
	.reg .pred 	%p<5>;
	.reg .b32 	%r<15>;
	.reg .b64 	%rd<18>;

	ld.param.u32 	%r4, [apply_moves_kernel_param_0];
	ld.param.u32 	%r3, [apply_moves_kernel_param_1];
	ld.param.u64 	%rd5, [apply_moves_kernel_param_2];
	ld.param.u64 	%rd6, [apply_moves_kernel_param_3];
	ld.param.u64 	%rd7, [apply_moves_kernel_param_4];
	ld.param.u64 	%rd8, [apply_moves_kernel_param_5];
	cvta.to.global.u64 	%rd1, %rd8;
	mov.u32 	%r5, %ctaid.x;
	mov.u32 	%r6, %ntid.x;
	mov.u32 	%r7, %tid.x;
	mad.lo.s32 	%r1, %r5, %r6, %r7;
	setp.ge.s32 	%p1, %r1, %r4;
	@%p1 bra 	$L__BB2_5;
	cvta.to.global.u64 	%rd9, %rd5;
	mul.wide.s32 	%rd10, %r1, 4;
	add.s64 	%rd11, %rd9, %rd10;
	ld.global.u32 	%r8, [%rd11];
	setp.eq.s32 	%p2, %r8, -1;
	@%p2 bra 	$L__BB2_5;
	cvta.to.global.u64 	%rd12, %rd6;
	add.s64 	%rd14, %rd12, %rd10;
	ld.global.u32 	%r2, [%rd14];
	cvta.to.global.u64 	%rd15, %rd7;
	add.s64 	%rd2, %rd15, %rd10;
	mul.wide.s32 	%rd16, %r2, 4;
	add.s64 	%rd3, %rd1, %rd16;
	ld.global.u32 	%r9, [%rd3];
	add.s32 	%r10, %r3, 2;
	setp.ge.s32 	%p3, %r9, %r10;
	@%p3 bra 	$L__BB2_5;
	ld.global.u32 	%r11, [%rd2];
	mul.wide.s32 	%rd17, %r11, 4;
	add.s64 	%rd4, %rd1, %rd17;
	ld.global.u32 	%r12, [%rd4];
	setp.lt.s32 	%p4, %r12, 2;
	@%p4 bra 	$L__BB2_5;
	st.global.u32 	[%rd2], %r2;
	atom.global.add.u32 	%r13, [%rd4], -1;
	atom.global.add.u32 	%r14, [%rd3], 1;
$L__BB2_5:
	ret;

}


// ===== COMPILED SASS (sm_100) =====

	.target	sm_100

	.elftype	@"ET_EXEC"


//--------------------- .note.nv.tkinfo           --------------------------
	.section	.note.nv.tkinfo,"",@"SHT_NOTE"
	.sectionflags	@"SHF_NOTE_NV_TKINFO"
	.tkinfo
        /*0018*/ 	.word	0x00000002
        /*0030*/ 	.string	""
        /*0030*/ 	.string	"ptxas"
        /*0030*/ 	.string	"Cuda compilation tools, release 13.0, V13.0.88"
        /*0030*/ 	.string	"Build cuda_13.0.r13.0/compiler.36424714_0"
        /*0030*/ 	.string	"-arch sm_100 -m 64 "



//--------------------- .note.nv.cuinfo           --------------------------
	.section	.note.nv.cuinfo,"",@"SHT_NOTE"
	.sectionflags	@"SHF_NOTE_NV_CUINFO"
        /*0018*/ 	.short	0x0002
        /*001a*/ 	.short	0x0064
        /*001c*/ 	.short	0x0082
	.zero		2


//--------------------- .nv.info                  --------------------------
	.section	.nv.info,"",@"SHT_CUDA_INFO"
	.align	4


	//----- nvinfo : EIATTR_REGCOUNT
	.align		4
        /*0000*/ 	.byte	0x04, 0x2f
        /*0002*/ 	.short	(.L_1 - .L_0)
	.align		4
.L_0:
        /*0004*/ 	.word	index@(init_solution_kernel)
        /*0008*/ 	.word	0x0000000e


	//----- nvinfo : EIATTR_FRAME_SIZE
	.align		4
.L_1:
        /*000c*/ 	.byte	0x04, 0x11
        /*000e*/ 	.short	(.L_3 - .L_2)
	.align		4
.L_2:
        /*0010*/ 	.word	index@(init_solution_kernel)
        /*0014*/ 	.word	0x00000000


	//----- nvinfo : EIATTR_REGCOUNT
	.align		4
.L_3:
        /*0018*/ 	.byte	0x04, 0x2f
        /*001a*/ 	.short	(.L_5 - .L_4)
	.align		4
.L_4:
        /*001c*/ 	.word	index@(compute_moves_annealing)
        /*0020*/ 	.word	0x00000028


	//----- nvinfo : EIATTR_FRAME_SIZE
	.align		4
.L_5:
        /*0024*/ 	.byte	0x04, 0x11
        /*0026*/ 	.short	(.L_7 - .L_6)
	.align		4
.L_6:
        /*0028*/ 	.word	index@($__internal_0_$__cuda_sm3x_div_rn_noftz_f32_slowpath)
        /*002c*/ 	.word	0x00000100


	//----- nvinfo : EIATTR_FRAME_SIZE
	.align		4
.L_7:
        /*0030*/ 	.byte	0x04, 0x11
        /*0032*/ 	.short	(.L_9 - .L_8)
	.align		4
.L_8:
        /*0034*/ 	.word	index@(compute_moves_annealing)
        /*0038*/ 	.word	0x00000100


	//----- nvinfo : EIATTR_REGCOUNT
	.align		4
.L_9:
        /*003c*/ 	.byte	0x04, 0x2f
        /*003e*/ 	.short	(.L_11 - .L_10)
	.align		4
.L_10:
        /*0040*/ 	.word	index@(apply_moves_kernel)
        /*0044*/ 	.word	0x00000010


	//----- nvinfo : EIATTR_FRAME_SIZE
	.align		4
.L_11:
        /*0048*/ 	.byte	0x04, 0x11
        /*004a*/ 	.short	(.L_13 - .L_12)
	.align		4
.L_12:
        /*004c*/ 	.word	index@(apply_moves_kernel)
        /*0050*/ 	.word	0x00000000


	//----- nvinfo : EIATTR_MIN_STACK_SIZE
	.align		4
.L_13:
        /*0054*/ 	.byte	0x04, 0x12
        /*0056*/ 	.short	(.L_15 - .L_14)
	.align		4
.L_14:
        /*0058*/ 	.word	index@(apply_moves_kernel)
        /*005c*/ 	.word	0x00000000


	//----- nvinfo : EIATTR_MIN_STACK_SIZE
	.align		4
.L_15:
        /*0060*/ 	.byte	0x04, 0x12
        /*0062*/ 	.short	(.L_17 - .L_16)
	.align		4
.L_16:
        /*0064*/ 	.word	index@(compute_moves_annealing)
        /*0068*/ 	.word	0x00000100


	//----- nvinfo : EIATTR_MIN_STACK_SIZE
	.align		4
.L_17:
        /*006c*/ 	.byte	0x04, 0x12
        /*006e*/ 	.short	(.L_19 - .L_18)
	.align		4
.L_18:
        /*0070*/ 	.word	index@(init_solution_kernel)
        /*0074*/ 	.word	0x00000000
.L_19:


//--------------------- .nv.compat                --------------------------
	.section	.nv.compat,"",@"SHT_CUDA_COMPAT_INFO"
	.align	4
        /*0000*/ 	.byte	0x02, 0x09, 0x00, 0x00, 0x02, 0x02, 0x01, 0x00, 0x02, 0x05, 0x05, 0x00, 0x03, 0x07, 0x01, 0x01
        /*0010*/ 	.byte	0x02, 0x03, 0x00, 0x00, 0x02, 0x06, 0x01, 0x00, 0x04, 0x0b, 0x08, 0x00, 0x01, 0x00, 0x00, 0x00
        /*0020*/ 	.byte	0x00, 0x00, 0x00, 0x00


//--------------------- .nv.info.apply_moves_kernel --------------------------
	.section	.nv.info.apply_moves_kernel,"",@"SHT_CUDA_INFO"
	.sectionflags	@""
	.align	4


	//----- nvinfo : EIATTR_CUDA_API_VERSION
	.align		4
        /*0000*/ 	.byte	0x04, 0x37
        /*0002*/ 	.short	(.L_21 - .L_20)
.L_20:
        /*0004*/ 	.word	0x00000082


	//----- nvinfo : EIATTR_KPARAM_INFO
	.align		4
.L_21:
        /*0008*/ 	.byte	0x04, 0x17
        /*000a*/ 	.short	(.L_23 - .L_22)
.L_22:
        /*000c*/ 	.word	0x00000000
        /*0010*/ 	.short	0x0005
        /*0012*/ 	.short	0x0020
        /*0014*/ 	.byte	0x00, 0xf5, 0x21, 0x00


	//----- nvinfo : EIATTR_KPARAM_INFO
	.align		4
.L_23:
        /*0018*/ 	.byte	0x04, 0x17
        /*001a*/ 	.short	(.L_25 - .L_24)
.L_24:
        /*001c*/ 	.word	0x00000000
        /*0020*/ 	.short	0x0004
        /*0022*/ 	.short	0x0018
        /*0024*/ 	.byte	0x00, 0xf5, 0x21, 0x00


	//----- nvinfo : EIATTR_KPARAM_INFO
	.align		4
.L_25:
        /*0028*/ 	.byte	0x04, 0x17
        /*002a*/ 	.short	(.L_27 - .L_26)
.L_26:
        /*002c*/ 	.word	0x00000000
        /*0030*/ 	.short	0x0003
        /*0032*/ 	.short	0x0010
        /*0034*/ 	.byte	0x00, 0xf5, 0x21, 0x00


	//----- nvinfo : EIATTR_KPARAM_INFO
	.align		4
.L_27:
        /*0038*/ 	.byte	0x04, 0x17
        /*003a*/ 	.short	(.L_29 - .L_28)
.L_28:
        /*003c*/ 	.word	0x00000000
        /*0040*/ 	.short	0x0002
        /*0042*/ 	.short	0x0008
        /*0044*/ 	.byte	0x00, 0xf5, 0x21, 0x00


	//----- nvinfo : EIATTR_KPARAM_INFO
	.align		4
.L_29:
        /*0048*/ 	.byte	0x04, 0x17
        /*004a*/ 	.short	(.L_31 - .L_30)
.L_30:
        /*004c*/ 	.word	0x00000000
        /*0050*/ 	.short	0x0001
        /*0052*/ 	.short	0x0004
        /*0054*/ 	.byte	0x00, 0xf0, 0x11, 0x00


	//----- nvinfo : EIATTR_KPARAM_INFO
	.align		4
.L_31:
        /*0058*/ 	.byte	0x04, 0x17
        /*005a*/ 	.short	(.L_33 - .L_32)
.L_32:
        /*005c*/ 	.word	0x00000000
        /*0060*/ 	.short	0x0000
        /*0062*/ 	.short	0x0000
        /*0064*/ 	.byte	0x00, 0xf0, 0x11, 0x00


	//----- nvinfo : EIATTR_SPARSE_MMA_MASK
	.align		4
.L_33:
        /*0068*/ 	.byte	0x03, 0x50
        /*006a*/ 	.short	0x0000


	//----- nvinfo : EIATTR_MAXREG_COUNT
	.align		4
        /*006c*/ 	.byte	0x03, 0x1b
        /*006e*/ 	.short	0x00ff


	//----- nvinfo : EIATTR_MERCURY_ISA_VERSION
	.align		4
        /*0070*/ 	.byte	0x03, 0x5f
        /*0072*/ 	.short	0x0101


	//----- nvinfo : EIATTR_VRC_CTA_INIT_COUNT
	.align		4
        /*0074*/ 	.byte	0x02, 0x4a
	.zero		1
	.zero		1


	//----- nvinfo : EIATTR_EXIT_INSTR_OFFSETS
	.align		4
        /*0078*/ 	.byte	0x04, 0x1c
        /*007a*/ 	.short	(.L_35 - .L_34)


	//   ....[0]....
.L_34:
        /*007c*/ 	.word	0x00000070


	//   ....[1]....
        /*0080*/ 	.word	0x000000d0


	//   ....[2]....
        /*0084*/ 	.word	0x00000190


	//   ....[3]....
        /*0088*/ 	.word	0x000001e0


	//   ....[4]....
        /*008c*/ 	.word	0x00000240


	//----- nvinfo : EIATTR_CBANK_PARAM_SIZE
	.align		4
.L_35:
        /*0090*/ 	.byte	0x03, 0x19
        /*0092*/ 	.short	0x0028


	//----- nvinfo : EIATTR_PARAM_CBANK
	.align		4
        /*0094*/ 	.byte	0x04, 0x0a
        /*0096*/ 	.short	(.L_37 - .L_36)
	.align		4
.L_36:
        /*0098*/ 	.word	index@(.nv.constant0.apply_moves_kernel)
        /*009c*/ 	.short	0x0380
        /*009e*/ 	.short	0x0028


	//----- nvinfo : EIATTR_SW_WAR
	.align		4
.L_37:
        /*00a0*/ 	.byte	0x04, 0x36
        /*00a2*/ 	.short	(.L_39 - .L_38)
.L_38:
        /*00a4*/ 	.word	0x00000008
.L_39:


//--------------------- .nv.info.compute_moves_annealing --------------------------
	.section	.nv.info.compute_moves_annealing,"",@"SHT_CUDA_INFO"
	.sectionflags	@""
	.align	4


	//----- nvinfo : EIATTR_CUDA_API_VERSION
	.align		4
        /*0000*/ 	.byte	0x04, 0x37
        /*0002*/ 	.short	(.L_41 - .L_40)
.L_40:
        /*0004*/ 	.word	0x00000082


	//----- nvinfo : EIATTR_KPARAM_INFO
	.align		4
.L_41:
        /*0008*/ 	.byte	0x04, 0x17
        /*000a*/ 	.short	(.L_43 - .L_42)
.L_42:
        /*000c*/ 	.word	0x00000000
        /*0010*/ 	.short	0x000f
        /*0012*/ 	.short	0x0068
        /*0014*/ 	.byte	0x00, 0xf5, 0x21, 0x00


	//----- nvinfo : EIATTR_KPARAM_INFO
	.align		4
.L_43:
        /*0018*/ 	.byte	0x04, 0x17
        /*001a*/ 	.short	(.L_45 - .L_44)
.L_44:
        /*001c*/ 	.word	0x00000000
        /*0020*/ 	.short	0x000e
        /*0022*/ 	.short	0x0064
        /*0024*/ 	.byte	0x00, 0xf0, 0x11, 0x00


	//----- nvinfo : EIATTR_KPARAM_INFO
	.align		4
.L_45:
        /*0028*/ 	.byte	0x04, 0x17
        /*002a*/ 	.short	(.L_47 - .L_46)
.L_46:
        /*002c*/ 	.word	0x00000000
        /*0030*/ 	.short	0x000d
        /*0032*/ 	.short	0x0060
        /*0034*/ 	.byte	0x00, 0xf0, 0x11, 0x00


	//----- nvinfo : EIATTR_KPARAM_INFO
	.align		4
.L_47:
        /*0038*/ 	.byte	0x04, 0x17
        /*003a*/ 	.short	(.L_49 - .L_48)
.L_48:
        /*003c*/ 	.word	0x00000000
        /*0040*/ 	.short	0x000c
        /*0042*/ 	.short	0x0058
        /*0044*/ 	.byte	0x00, 0xf5, 0x21, 0x00


	//----- nvinfo : EIATTR_KPARAM_INFO
	.align		4
.L_49:
        /*0048*/ 	.byte	0x04, 0x17
        /*004a*/ 	.short	(.L_51 - .L_50)
.L_50:
        /*004c*/ 	.word	0x00000000
        /*0050*/ 	.short	0x000b
        /*0052*/ 	.short	0x0050
        /*0054*/ 	.byte	0x00, 0xf5, 0x21, 0x00


	//----- nvinfo : EIATTR_KPARAM_INFO
	.align		4
.L_51:
        /*0058*/ 	.byte	0x04, 0x17
        /*005a*/ 	.short	(.L_53 - .L_52)
.L_52:
        /*005c*/ 	.word	0x00000000
        /*0060*/ 	.short	0x000a
        /*0062*/ 	.short	0x0048
        /*0064*/ 	.byte	0x00, 0xf5, 0x21, 0x00


	//----- nvinfo : EIATTR_KPARAM_INFO
	.align		4
.L_53:
        /*0068*/ 	.byte	0x04, 0x17
        /*006a*/ 	.short	(.L_55 - .L_54)
.L_54:
        /*006c*/ 	.word	0x00000000
        /*0070*/ 	.short	0x0009
        /*0072*/ 	.short	0x0040
        /*0074*/ 	.byte	0x00, 0xf5, 0x21, 0x00


	//----- nvinfo : EIATTR_KPARAM_INFO
	.align		4
.L_55:
        /*0078*/ 	.byte	0x04, 0x17
        /*007a*/ 	.short	(.L_57 - .L_56)
.L_56:
        /*007c*/ 	.word	0x00000000
        /*0080*/ 	.short	0x0008
        /*0082*/ 	.short	0x0038
        /*0084*/ 	.byte	0x00, 0xf5, 0x21, 0x00


	//----- nvinfo : EIATTR_KPARAM_INFO
	.align		4
.L_57:
        /*0088*/ 	.byte	0x04, 0x17
        /*008a*/ 	.short	(.L_59 - .L_58)
.L_58:
        /*008c*/ 	.word	0x00000000
        /*0090*/ 	.short	0x0007
        /*0092*/ 	.short	0x0030
        /*0094*/ 	.byte	0x00, 0xf5, 0x21, 0x00


	//----- nvinfo : EIATTR_KPARAM_INFO
	.align		4
.L_59:
        /*0098*/ 	.byte	0x04, 0x17
        /*009a*/ 	.short	(.L_61 - .L_60)
.L_60:
        /*009c*/ 	.word	0x00000000
        /*00a0*/ 	.short	0x0006
        /*00a2*/ 	.short	0x0028
        /*00a4*/ 	.byte	0x00, 0xf5, 0x21, 0x00


	//----- nvinfo : EIATTR_KPARAM_INFO
	.align		4
.L_61:
        /*00a8*/ 	.byte	0x04, 0x17
        /*00aa*/ 	.short	(.L_63 - .L_62)
.L_62:
        /*00ac*/ 	.word	0x00000000
        /*00b0*/ 	.short	0x0005
        /*00b2*/ 	.short	0x0020
        /*00b4*/ 	.byte	0x00, 0xf5, 0x21, 0x00


	//----- nvinfo : EIATTR_KPARAM_INFO
	.align		4
.L_63:
        /*00b8*/ 	.byte	0x04, 0x17
        /*00ba*/ 	.short	(.L_65 - .L_64)
.L_64:
        /*00bc*/ 	.word	0x00000000
        /*00c0*/ 	.short	0x0004
        /*00c2*/ 	.short	0x0018
        /*00c4*/ 	.byte	0x00, 0xf5, 0x21, 0x00


	//----- nvinfo : EIATTR_KPARAM_INFO
	.align		4
.L_65:
        /*00c8*/ 	.byte	0x04, 0x17
        /*00ca*/ 	.short	(.L_67 - .L_66)
.L_66:
        /*00cc*/ 	.word	0x00000000
        /*00d0*/ 	.short	0x0003
        /*00d2*/ 	.short	0x0010
        /*00d4*/ 	.byte	0x00, 0xf5, 0x21, 0x00


	//----- nvinfo : EIATTR_KPARAM_INFO
	.align		4
.L_67:
        /*00d8*/ 	.byte	0x04, 0x17
        /*00da*/ 	.short	(.L_69 - .L_68)
.L_68:
        /*00dc*/ 	.word	0x00000000
        /*00e0*/ 	.short	0x0002
        /*00e2*/ 	.short	0x0008
        /*00e4*/ 	.byte	0x00, 0xf0, 0x11, 0x00


	//----- nvinfo : EIATTR_KPARAM_INFO
	.align		4
.L_69:
        /*00e8*/ 	.byte	0x04, 0x17
        /*00ea*/ 	.short	(.L_71 - .L_70)
.L_70:
        /*00ec*/ 	.word	0x00000000
        /*00f0*/ 	.short	0x0001
        /*00f2*/ 	.short	0x0004
        /*00f4*/ 	.byte	0x00, 0xf0, 0x11, 0x00


	//----- nvinfo : EIATTR_KPARAM_INFO
	.align		4
.L_71:
        /*00f8*/ 	.byte	0x04, 0x17
        /*00fa*/ 	.short	(.L_73 - .L_72)
.L_72:
        /*00fc*/ 	.word	0x00000000
        /*0100*/ 	.short	0x0000
        /*0102*/ 	.short	0x0000
        /*0104*/ 	.byte	0x00, 0xf0, 0x11, 0x00


	//----- nvinfo : EIATTR_SPARSE_MMA_MASK
	.align		4
.L_73:
        /*0108*/ 	.byte	0x03, 0x50
        /*010a*/ 	.short	0x0000


	//----- nvinfo : EIATTR_MAXREG_COUNT
	.align		4
        /*010c*/ 	.byte	0x03, 0x1b
        /*010e*/ 	.short	0x00ff


	//----- nvinfo : EIATTR_MERCURY_ISA_VERSION
	.align		4
        /*0110*/ 	.byte	0x03, 0x5f
        /*0112*/ 	.short	0x0101


	//----- nvinfo : EIATTR_INT_WARP_WIDE_INSTR_OFFSETS
	.align		4
        /*0114*/ 	.byte	0x04, 0x31
        /*0116*/ 	.short	(.L_75 - .L_74)


	//   ....[0]....
.L_74:
        /*0118*/ 	.word	0x000083e0


	//----- nvinfo : EIATTR_VRC_CTA_INIT_COUNT
	.align		4
.L_75:
        /*011c*/ 	.byte	0x02, 0x4a
	.zero		1
	.zero		1


	//----- nvinfo : EIATTR_EXIT_INSTR_OFFSETS
	.align		4
        /*0120*/ 	.byte	0x04, 0x1c
        /*0122*/ 	.short	(.L_77 - .L_76)


	//   ....[0]....
.L_76:
        /*0124*/ 	.word	0x000000c0


	//   ....[1]....
        /*0128*/ 	.word	0x00000190


	//   ....[2]....
        /*012c*/ 	.word	0x000083b0


	//   ....[3]....
        /*0130*/ 	.word	0x000084a0


	//----- nvinfo : EIATTR_CRS_STACK_SIZE
	.align		4
.L_77:
        /*0134*/ 	.byte	0x04, 0x1e
        /*0136*/ 	.short	(.L_79 - .L_78)
.L_78:
        /*0138*/ 	.word	0x00000000


	//----- nvinfo : EIATTR_CBANK_PARAM_SIZE
	.align		4
.L_79:
        /*013c*/ 	.byte	0x03, 0x19
        /*013e*/ 	.short	0x0070


	//----- nvinfo : EIATTR_PARAM_CBANK
	.align		4
        /*0140*/ 	.byte	0x04, 0x0a
        /*0142*/ 	.short	(.L_81 - .L_80)
	.align		4
.L_80:
        /*0144*/ 	.word	index@(.nv.constant0.compute_moves_annealing)
        /*0148*/ 	.short	0x0380
        /*014a*/ 	.short	0x0070


	//----- nvinfo : EIATTR_SW_WAR
	.align		4
.L_81:
        /*014c*/ 	.byte	0x04, 0x36
        /*014e*/ 	.short	(.L_83 - .L_82)
.L_82:
        /*0150*/ 	.word	0x00000008
.L_83:


//--------------------- .nv.info.init_solution_kernel --------------------------
	.section	.nv.info.init_solution_kernel,"",@"SHT_CUDA_INFO"
	.sectionflags	@""
	.align	4


	//----- nvinfo : EIATTR_CUDA_API_VERSION
	.align		4
        /*0000*/ 	.byte	0x04, 0x37
        /*0002*/ 	.short	(.L_85 - .L_84)
.L_84:
        /*0004*/ 	.word	0x00000082


	//----- nvinfo : EIATTR_KPARAM_INFO
	.align		4
.L_85:
        /*0008*/ 	.byte	0x04, 0x17
        /*000a*/ 	.short	(.L_87 - .L_86)
.L_86:
        /*000c*/ 	.word	0x00000000
        /*0010*/ 	.short	0x0004
        /*0012*/ 	.short	0x0018
        /*0014*/ 	.byte	0x00, 0xf5, 0x21, 0x00


	//----- nvinfo : EIATTR_KPARAM_INFO
	.align		4
.L_87:
        /*0018*/ 	.byte	0x04, 0x17
        /*001a*/ 	.short	(.L_89 - .L_88)
.L_88:
        /*001c*/ 	.word	0x00000000
        /*0020*/ 	.short	0x0003
        /*0022*/ 	.short	0x0010
        /*0024*/ 	.byte	0x00, 0xf5, 0x21, 0x00


	//----- nvinfo : EIATTR_KPARAM_INFO
	.align		4
.L_89:
        /*0028*/ 	.byte	0x04, 0x17
        /*002a*/ 	.short	(.L_91 - .L_90)
.L_90:
        /*002c*/ 	.word	0x00000000
        /*0030*/ 	.short	0x0002
        /*0032*/ 	.short	0x0008
        /*0034*/ 	.byte	0x00, 0xf0, 0x21, 0x00


	//----- nvinfo : EIATTR_KPARAM_INFO
	.align		4
.L_91:
        /*0038*/ 	.byte	0x04, 0x17
        /*003a*/ 	.short	(.L_93 - .L_92)
.L_92:
        /*003c*/ 	.word	0x00000000
        /*0040*/ 	.short	0x0001
        /*0042*/ 	.short	0x0004
        /*0044*/ 	.byte	0x00, 0xf0, 0x11, 0x00


	//----- nvinfo : EIATTR_KPARAM_INFO
	.align		4
.L_93:
        /*0048*/ 	.byte	0x04, 0x17
        /*004a*/ 	.short	(.L_95 - .L_94)
.L_94:
        /*004c*/ 	.word	0x00000000
        /*0050*/ 	.short	0x0000
        /*0052*/ 	.short	0x0000
        /*0054*/ 	.byte	0x00, 0xf0, 0x11, 0x00


	//----- nvinfo : EIATTR_SPARSE_MMA_MASK
	.align		4
.L_95:
        /*0058*/ 	.byte	0x03, 0x50
        /*005a*/ 	.short	0x0000


	//----- nvinfo : EIATTR_MAXREG_COUNT
	.align		4
        /*005c*/ 	.byte	0x03, 0x1b
        /*005e*/ 	.short	0x00ff


	//----- nvinfo : EIATTR_MERCURY_ISA_VERSION
	.align		4
        /*0060*/ 	.byte	0x03, 0x5f
        /*0062*/ 	.short	0x0101


	//----- nvinfo : EIATTR_VRC_CTA_INIT_COUNT
	.align		4
        /*0064*/ 	.byte	0x02, 0x4a
	.zero		1
	.zero		1


	//----- nvinfo : EIATTR_EXIT_INSTR_OFFSETS
	.align		4
        /*0068*/ 	.byte	0x04, 0x1c
        /*006a*/ 	.short	(.L_97 - .L_96)


	//   ....[0]....
.L_96:
        /*006c*/ 	.word	0x00000070


	//   ....[1]....
        /*0070*/ 	.word	0x000002b0


	//----- nvinfo : EIATTR_CBANK_PARAM_SIZE
	.align		4
.L_97:
        /*0074*/ 	.byte	0x03, 0x19
        /*0076*/ 	.short	0x0020


	//----- nvinfo : EIATTR_PARAM_CBANK
	.align		4
        /*0078*/ 	.byte	0x04, 0x0a
        /*007a*/ 	.short	(.L_99 - .L_98)
	.align		4
.L_98:
        /*007c*/ 	.word	index@(.nv.constant0.init_solution_kernel)
        /*0080*/ 	.short	0x0380
        /*0082*/ 	.short	0x0020


	//----- nvinfo : EIATTR_SW_WAR
	.align		4
.L_99:
        /*0084*/ 	.byte	0x04, 0x36
        /*0086*/ 	.short	(.L_101 - .L_100)
.L_100:
        /*0088*/ 	.word	0x00000008
.L_101:


//--------------------- .nv.callgraph             --------------------------
	.section	.nv.callgraph,"",@"SHT_CUDA_CALLGRAPH"
	.align	4
	.sectionentsize	8
	.align		4
        /*0000*/ 	.word	0x00000000
	.align		4
        /*0004*/ 	.word	0xffffffff
	.align		4
        /*0008*/ 	.word	0x00000000
	.align		4
        /*000c*/ 	.word	0xfffffffe
	.align		4
        /*0010*/ 	.word	0x00000000
	.align		4
        /*0014*/ 	.word	0xfffffffd
	.align		4
        /*0018*/ 	.word	0x00000000
	.align		4
        /*001c*/ 	.word	0xfffffffc


//--------------------- .text.apply_moves_kernel  --------------------------
	.section	.text.apply_moves_kernel,"ax",@progbits
	.align	128
        .global         apply_moves_kernel
        .type           apply_moves_kernel,@function
        .size           apply_moves_kernel,(.L_x_107 - apply_moves_kernel)
        .other          apply_moves_kernel,@"STO_CUDA_ENTRY STV_DEFAULT"
apply_moves_kernel:
.text.apply_moves_kernel:
[----:B------:R-:W-:Y:S01]  /*0000*/  LDC R1, c[0x0][0x37c] ;  /* 0x0000df00ff017b82 */ /* 0x000fe20000000800 */
[----:B------:R-:W0:Y:S07]  /*0010*/  S2R R0, SR_TID.X ;  /* 0x0000000000007919 */ /* 0x000e2e0000002100 */
[----:B------:R-:W0:Y:S01]  /*0020*/  S2UR UR4, SR_CTAID.X ;  /* 0x00000000000479c3 */ /* 0x000e220000002500 */
[----:B------:R-:W1:Y:S07]  /*0030*/  LDCU UR5, c[0x0][0x380] ;  /* 0x00007000ff0577ac */ /* 0x000e6e0008000800 */
[----:B------:R-:W0:Y:S02]  /*0040*/  LDC R11, c[0x0][0x360] ;  /* 0x0000d800ff0b7b82 */ /* 0x000e240000000800 */
[----:B0-----:R-:W-:-:S05]  /*0050*/  IMAD R11, R11, UR4, R0 ;  /* 0x000000040b0b7c24 */ /* 0x001fca000f8e0200 */
[----:B-1----:R-:W-:-:S13]  /*0060*/  ISETP.GE.AND P0, PT, R11, UR5, PT ;  /* 0x000000050b007c0c */ /* 0x002fda000bf06270 */
[----:B------:R-:W-:Y:S05]  /*0070*/  @P0 EXIT ;  /* 0x000000000000094d */ /* 0x000fea0003800000 */
[----:B------:R-:W0:Y:S01]  /*0080*/  LDC.64 R2, c[0x0][0x388] ;  /* 0x0000e200ff027b82 */ /* 0x000e220000000a00 */
[----:B------:R-:W1:Y:S01]  /*0090*/  LDCU.64 UR6, c[0x0][0x358] ;  /* 0x00006b00ff0677ac */ /* 0x000e620008000a00 */
[----:B0-----:R-:W-:-:S06]  /*00a0*/  IMAD.WIDE R2, R11, 0x4, R2 ;  /* 0x000000040b027825 */ /* 0x001fcc00078e0202 */
[----:B-1----:R-:W2:Y:S02]  /*00b0*/  LDG.E R2, desc[UR6][R2.64] ;  /* 0x0000000602027981 */ /* 0x002ea4000c1e1900 */
[----:B--2---:R-:W-:-:S13]  /*00c0*/  ISETP.NE.AND P0, PT, R2, -0x1, PT ;  /* 0xffffffff0200780c */ /* 0x004fda0003f05270 */
[----:B------:R-:W-:Y:S05]  /*00d0*/  @!P0 EXIT ;  /* 0x000000000000894d */ /* 0x000fea0003800000 */
[----:B------:R-:W0:Y:S01]  /*00e0*/  LDC.64 R2, c[0x0][0x390] ;  /* 0x0000e400ff027b82 */ /* 0x000e220000000a00 */
[----:B------:R-:W1:Y:S07]  /*00f0*/  LDCU UR4, c[0x0][0x384] ;  /* 0x00007080ff0477ac */ /* 0x000e6e0008000800 */
[----:B------:R-:W2:Y:S08]  /*0100*/  LDC.64 R8, c[0x0][0x3a0] ;  /* 0x0000e800ff087b82 */ /* 0x000eb00000000a00 */
[----:B------:R-:W3:Y:S01]  /*0110*/  LDC.64 R4, c[0x0][0x398] ;  /* 0x0000e600ff047b82 */ /* 0x000ee20000000a00 */
[----:B0-----:R-:W-:-:S05]  /*0120*/  IMAD.WIDE R2, R11, 0x4, R2 ;  /* 0x000000040b027825 */ /* 0x001fca00078e0202 */
[----:B------:R-:W2:Y:S01]  /*0130*/  LDG.E R13, desc[UR6][R2.64] ;  /* 0x00000006020d7981 */ /* 0x000ea2000c1e1900 */
[----:B-1----:R-:W-:Y:S01]  /*0140*/  UIADD3 UR4, UPT, UPT, UR4, 0x2, URZ ;  /* 0x0000000204047890 */ /* 0x002fe2000fffe0ff */
[----:B--2---:R-:W-:-:S05]  /*0150*/  IMAD.WIDE R6, R13, 0x4, R8 ;  /* 0x000000040d067825 */ /* 0x004fca00078e0208 */
[----:B------:R-:W2:Y:S01]  /*0160*/  LDG.E R0, desc[UR6][R6.64] ;  /* 0x0000000606007981 */ /* 0x000ea2000c1e1900 */
[----:B---3--:R-:W-:Y:S01]  /*0170*/  IMAD.WIDE R4, R11, 0x4, R4 ;  /* 0x000000040b047825 */ /* 0x008fe200078e0204 */
[----:B--2---:R-:W-:-:S13]  /*0180*/  ISETP.GE.AND P0, PT, R0, UR4, PT ;  /* 0x0000000400007c0c */ /* 0x004fda000bf06270 */
[----:B------:R-:W-:Y:S05]  /*0190*/  @P0 EXIT ;  /* 0x000000000000094d */ /* 0x000fea0003800000 */
[----:B------:R-:W2:Y:S02]  /*01a0*/  LDG.E R3, desc[UR6][R4.64] ;  /* 0x0000000604037981 */ /* 0x000ea4000c1e1900 */
[----:B--2---:R-:W-:-:S05]  /*01b0*/  IMAD.WIDE R2, R3, 0x4, R8 ;  /* 0x0000000403027825 */ /* 0x004fca00078e0208 */
[----:B------:R-:W2:Y:S02]  /*01c0*/  LDG.E R0, desc[UR6][R2.64] ;  /* 0x0000000602007981 */ /* 0x000ea4000c1e1900 */
[----:B--2---:R-:W-:-:S13]  /*01d0*/  ISETP.GE.AND P0, PT, R0, 0x2, PT ;  /* 0x000000020000780c */ /* 0x004fda0003f06270 */
[----:B------:R-:W-:Y:S05]  /*01e0*/  @!P0 EXIT ;  /* 0x000000000000894d */ /* 0x000fea0003800000 */
[----:B------:R-:W-:Y:S01]  /*01f0*/  HFMA2 R11, -RZ, RZ, 0, 5.9604644775390625e-08 ;  /* 0x00000001ff0b7431 */ /* 0x000fe200000001ff */
[----:B------:R-:W-:Y:S01]  /*0200*/  MOV R9, 0xffffffff ;  /* 0xffffffff00097802 */ /* 0x000fe20000000f00 */
[----:B------:R-:W-:Y:S04]  /*0210*/  STG.E desc[UR6][R4.64], R13 ;  /* 0x0000000d04007986 */ /* 0x000fe8000c101906 */
[----:B------:R-:W-:Y:S04]  /*0220*/  REDG.E.ADD.STRONG.GPU desc[UR6][R2.64], R9 ;  /* 0x000000090200798e */ /* 0x000fe8000c12e106 */
[----:B------:R-:W-:Y:S01]  /*0230*/  REDG.E.ADD.STRONG.GPU desc[UR6][R6.64], R11 ;  /* 0x0000000b0600798e */ /* 0x000fe2000c12e106 */
[----:B------:R-:W-:Y:S05]  /*0240*/  EXIT ;  /* 0x000000000000794d */ /* 0x000fea0003800000 */
.L_x_0:
[----:B------:R-:W-:-:S00]  /*0250*/  BRA `(.L_x_0) ;  /* 0xfffffffc00fc7947 */ /* 0x000fc0000383ffff */
[----:B------:R-:W-:-:S00]  /*0260*/  NOP ;  /* 0x0000000000007918 */ /* 0x000fc00000000000 */
        /* <DEDUP_REMOVED lines=9> */
.L_x_107:


//--------------------- .text.compute_moves_annealing --------------------------
	.section	.text.compute_moves_annealing,"ax",@progbits
	.align	128
        .global         compute_moves_annealing
        .type           compute_moves_annealing,@function
        .size           compute_moves_annealing,(.L_x_106 - compute_moves_annealing)
        .other          compute_moves_annealing,@"STO_CUDA_ENTRY STV_DEFAULT"
compute_moves_annealing:
.text.compute_moves_annealing:
[----:B------:R-:W0:Y:S01]  /*0000*/  LDC R1, c[0x0][0x37c] ;  /* 0x0000df00ff017b82 */ /* 0x000e220000000800 */
[----:B------:R-:W1:Y:S01]  /*0010*/  S2R R3, SR_TID.X ;  /* 0x0000000000037919 */ /* 0x000e620000002100 */
[----:B------:R-:W2:Y:S06]  /*0020*/  LDCU UR5, c[0x0][0x2fc] ;  /* 0x00005f80ff0577ac */ /* 0x000eac0008000800 */
[----:B------:R-:W1:Y:S01]  /*0030*/  S2UR UR6, SR_CTAID.X ;  /* 0x00000000000679c3 */ /* 0x000e620000002500 */
[----:B0-----:R-:W-:Y:S01]  /*0040*/  VIADD R1, R1, 0xffffff00 ;  /* 0xffffff0001017836 */ /* 0x001fe20000000000 */
[----:B------:R-:W0:Y:S01]  /*0050*/  LDCU UR7, c[0x0][0x380] ;  /* 0x00007000ff0777ac */ /* 0x000e220008000800 */
[----:B------:R-:W3:Y:S05]  /*0060*/  LDCU UR4, c[0x0][0x2f8] ;  /* 0x00005f00ff0477ac */ /* 0x000eea0008000800 */
[----:B------:R-:W1:Y:S01]  /*0070*/  LDC R0, c[0x0][0x360] ;  /* 0x0000d800ff007b82 */ /* 0x000e620000000800 */
[----:B---3--:R-:W-:-:S05]  /*0080*/  IADD3 R14, P1, PT, R1, UR4, RZ ;  /* 0x00000004010e7c10 */ /* 0x008fca000ff3e0ff */
[----:B--2---:R-:W-:Y:S02]  /*0090*/  IMAD.X R15, RZ, RZ, UR5, P1 ;  /* 0x00000005ff0f7e24 */ /* 0x004fe400088e06ff */
[----:B-1----:R-:W-:-:S05]  /*00a0*/  IMAD R0, R0, UR6, R3 ;  /* 0x0000000600007c24 */ /* 0x002fca000f8e0203 */
[----:B0-----:R-:W-:-:S13]  /*00b0*/  ISETP.GE.AND P0, PT, R0, UR7, PT ;  /* 0x0000000700007c0c */ /* 0x001fda000bf06270 */
[----:B------:R-:W-:Y:S05]  /*00c0*/  @P0 EXIT ;  /* 0x000000000000094d */ /* 0x000fea0003800000 */
[----:B------:R-:W0:Y:S01]  /*00d0*/  LDC.64 R16, c[0x0][0x3c0] ;  /* 0x0000f000ff107b82 */ /* 0x000e220000000a00 */
[----:B------:R-:W1:Y:S01]  /*00e0*/  LDCU.64 UR6, c[0x0][0x358] ;  /* 0x00006b00ff0677ac */ /* 0x000e620008000a00 */
[----:B------:R-:W-:-:S06]  /*00f0*/  IMAD.MOV.U32 R7, RZ, RZ, -0x1 ;  /* 0xffffffffff077424 */ /* 0x000fcc00078e00ff */
[----:B------:R-:W2:Y:S08]  /*0100*/  LDC.64 R2, c[0x0][0x3b0] ;  /* 0x0000ec00ff027b82 */ /* 0x000eb00000000a00 */
[----:B------:R-:W3:Y:S01]  /*0110*/  LDC.64 R4, c[0x0][0x3b8] ;  /* 0x0000ee00ff047b82 */ /* 0x000ee20000000a00 */
[----:B0-----:R-:W-:-:S05]  /*0120*/  IMAD.WIDE R16, R0, 0x4, R16 ;  /* 0x0000000400107825 */ /* 0x001fca00078e0210 */
[----:B-1----:R0:W-:Y:S01]  /*0130*/  STG.E desc[UR6][R16.64], R7 ;  /* 0x0000000710007986 */ /* 0x0021e2000c101906 */
[----:B--2---:R-:W-:-:S06]  /*0140*/  IMAD.WIDE R2, R0, 0x4, R2 ;  /* 0x0000000400027825 */ /* 0x004fcc00078e0202 */
[----:B------:R-:W3:Y:S02]  /*0150*/  LDG.E R2, desc[UR6][R2.64] ;  /* 0x0000000602027981 */ /* 0x000ee4000c1e1900 */
[----:B---3--:R-:W-:-:S06]  /*0160*/  IMAD.WIDE R4, R2, 0x4, R4 ;  /* 0x0000000402047825 */ /* 0x008fcc00078e0204 */
[----:B------:R-:W2:Y:S02]  /*0170*/  LDG.E R4, desc[UR6][R4.64] ;  /* 0x0000000604047981 */ /* 0x000ea4000c1e1900 */
[----:B--2---:R-:W-:-:S13]  /*0180*/  ISETP.GE.AND P0, PT, R4, 0x2, PT ;  /* 0x000000020400780c */ /* 0x004fda0003f06270 */
[----:B0-----:R-:W-:Y:S05]  /*0190*/  @!P0 EXIT ;  /* 0x000000000000894d */ /* 0x001fea0003800000 */
[----:B------:R-:W0:Y:S02]  /*01a0*/  LDC.64 R4, c[0x0][0x398] ;  /* 0x0000e600ff047b82 */ /* 0x000e240000000a00 */
[----:B0-----:R-:W-:-:S05]  /*01b0*/  IMAD.WIDE R4, R0, 0x4, R4 ;  /* 0x0000000400047825 */ /* 0x001fca00078e0204 */
[----:B------:R-:W2:Y:S04]  /*01c0*/  LDG.E R11, desc[UR6][R4.64] ;  /* 0x00000006040b7981 */ /* 0x000ea8000c1e1900 */
[----:B------:R0:W2:Y:S01]  /*01d0*/  LDG.E R8, desc[UR6][R4.64+0x4] ;  /* 0x0000040604087981 */ /* 0x0000a2000c1e1900 */
[----:B------:R-:W-:Y:S01]  /*01e0*/  BSSY.RECONVERGENT B0, `(.L_x_1) ;  /* 0x0000189000007945 */ /* 0x000fe20003800200 */
[----:B0-----:R-:W-:Y:S02]  /*01f0*/  IMAD.MOV.U32 R4, RZ, RZ, RZ ;  /* 0x000000ffff047224 */ /* 0x001fe400078e00ff */
[----:B--2---:R-:W-:-:S05]  /*0200*/  IMAD.IADD R3, R8, 0x1, -R11 ;  /* 0x0000000108037824 */ /* 0x004fca00078e0a0b */
[C---:B------:R-:W-:Y:S02]  /*0210*/  ISETP.GE.AND P0, PT, R3.reuse, 0x21, PT ;  /* 0x000000210300780c */ /* 0x040fe40003f06270 */
[----:B------:R-:W-:-:S11]  /*0220*/  ISETP.GE.AND P1, PT, R3, 0x1, PT ;  /* 0x000000010300780c */ /* 0x000fd60003f26270 */
[----:B------:R-:W0:Y:S01]  /*0230*/  @P0 LDC.64 R6, c[0x0][0x3e8] ;  /* 0x0000fa00ff060b82 */ /* 0x000e220000000a00 */
[----:B------:R-:W-:-:S04]  /*0240*/  @P0 IMAD R9, R0, 0xbb8, RZ ;  /* 0x00000bb800090824 */ /* 0x000fc800078e02ff */
[----:B0-----:R-:W-:-:S04]  /*0250*/  @P0 IMAD.WIDE R6, R9, 0x8, R6 ;  /* 0x0000000809060825 */ /* 0x001fc800078e0206 */
[----:B------:R-:W-:Y:S02]  /*0260*/  @P0 IMAD.MOV.U32 R14, RZ, RZ, R6 ;  /* 0x000000ffff0e0224 */ /* 0x000fe400078e0006 */
[----:B------:R-:W-:Y:S01]  /*0270*/  @P0 IMAD.MOV.U32 R15, RZ, RZ, R7 ;  /* 0x000000ffff0f0224 */ /* 0x000fe200078e0007 */
[----:B------:R-:W-:Y:S06]  /*0280*/  @!P1 BRA `(.L_x_2) ;  /* 0x0000001400f89947 */ /* 0x000fec0003800000 */
[----:B------:R-:W-:Y:S01]  /*0290*/  BSSY.RECONVERGENT B1, `(.L_x_3) ;  /* 0x0000096000017945 */ /* 0x000fe20003800200 */
[----:B------:R-:W-:-:S07]  /*02a0*/  IMAD.MOV.U32 R6, RZ, RZ, RZ ;  /* 0x000000ffff067224 */ /* 0x000fce00078e00ff */
.L_x_13:
[----:B0-----:R-:W0:Y:S01]  /*02b0*/  LDC.64 R12, c[0x0][0x390] ;  /* 0x0000e400ff0c7b82 */ /* 0x001e220000000a00 */
[----:B------:R-:W-:Y:S02]  /*02c0*/  IMAD.IADD R7, R11, 0x1, R6 ;  /* 0x000000010b077824 */ /* 0x000fe400078e0206 */
[----:B------:R-:W-:-:S05]  /*02d0*/  IMAD.WIDE.U32 R4, R6, 0x8, R14 ;  /* 0x0000000806047825 */ /* 0x000fca00078e000e */
[----:B------:R1:W-:Y:S01]  /*02e0*/  ST.E.64 desc[UR6][R4.64], RZ ;  /* 0x000000ff04007985 */ /* 0x0003e2000c101b06 */
[----:B------:R-:W2:Y:S01]  /*02f0*/  LDC.64 R20, c[0x0][0x3a8] ;  /* 0x0000ea00ff147b82 */ /* 0x000ea20000000a00 */
[----:B0-----:R-:W-:-:S06]  /*0300*/  IMAD.WIDE R12, R7, 0x4, R12 ;  /* 0x00000004070c7825 */ /* 0x001fcc00078e020c */
[----:B------:R-:W2:Y:S02]  /*0310*/  LDG.E R13, desc[UR6][R12.64] ;  /* 0x000000060c0d7981 */ /* 0x000ea4000c1e1900 */
[----:B--2---:R-:W-:-:S05]  /*0320*/  IMAD.WIDE R20, R13, 0x4, R20 ;  /* 0x000000040d147825 */ /* 0x004fca00078e0214 */
[----:B------:R-:W2:Y:S04]  /*0330*/  LDG.E R18, desc[UR6][R20.64] ;  /* 0x0000000614127981 */ /* 0x000ea8000c1e1900 */
[----:B------:R-:W2:Y:S01]  /*0340*/  LDG.E R19, desc[UR6][R20.64+0x4] ;  /* 0x0000040614137981 */ /* 0x000ea2000c1e1900 */
[----:B------:R-:W-:Y:S01]  /*0350*/  BSSY.RECONVERGENT B2, `(.L_x_4) ;  /* 0x0000086000027945 */ /* 0x000fe20003800200 */
[----:B--2---:R-:W-:-:S13]  /*0360*/  ISETP.GE.AND P0, PT, R18, R19, PT ;  /* 0x000000131200720c */ /* 0x004fda0003f06270 */
[----:B-1----:R-:W-:Y:S05]  /*0370*/  @P0 BRA `(.L_x_5) ;  /* 0x00000008000c0947 */ /* 0x002fea0003800000 */
[--C-:B------:R-:W-:Y:S01]  /*0380*/  IMAD.IADD R7, R19, 0x1, -R18.reuse ;  /* 0x0000000113077824 */ /* 0x100fe200078e0a12 */
[----:B------:R-:W-:Y:S01]  /*0390*/  BSSY.RECONVERGENT B3, `(.L_x_6) ;  /* 0x000003f000037945 */ /* 0x000fe20003800200 */
[----:B------:R-:W-:Y:S02]  /*03a0*/  IMAD.MOV.U32 R10, RZ, RZ, RZ ;  /* 0x000000ffff0a7224 */ /* 0x000fe400078e00ff */
[----:B------:R-:W-:Y:S01]  /*03b0*/  IMAD.MOV.U32 R9, RZ, RZ, R18 ;  /* 0x000000ffff097224 */ /* 0x000fe200078e0012 */
[----:B------:R-:W-:Y:S01]  /*03c0*/  LOP3.LUT P0, R23, R7, 0x3, RZ, 0xc0, !PT ;  /* 0x0000000307177812 */ /* 0x000fe2000780c0ff */
[----:B------:R-:W-:-:S12]  /*03d0*/  IMAD.MOV.U32 R7, RZ, RZ, RZ ;  /* 0x000000ffff077224 */ /* 0x000fd800078e00ff */
[----:B------:R-:W-:Y:S05]  /*03e0*/  @!P0 BRA `(.L_x_7) ;  /* 0x0000000000e48947 */ /* 0x000fea0003800000 */
[----:B------:R-:W0:Y:S02]  /*03f0*/  LDC.64 R12, c[0x0][0x3a0] ;  /* 0x0000e800ff0c7b82 */ /* 0x000e240000000a00 */
[----:B0-----:R-:W-:-:S05]  /*0400*/  IMAD.WIDE R12, R18, 0x4, R12 ;  /* 0x00000004120c7825 */ /* 0x001fca00078e020c */
[----:B------:R-:W2:Y:S02]  /*0410*/  LDG.E R7, desc[UR6][R12.64] ;  /* 0x000000060c077981 */ /* 0x000ea4000c1e1900 */
[----:B--2---:R-:W-:-:S13]  /*0420*/  ISETP.NE.AND P0, PT, R7, R0, PT ;  /* 0x000000000700720c */ /* 0x004fda0003f05270 */
[----:B------:R-:W0:Y:S02]  /*0430*/  @P0 LDC.64 R20, c[0x0][0x3b0] ;  /* 0x0000ec00ff140b82 */ /* 0x000e240000000a00 */
[----:B0-----:R-:W-:-:S06]  /*0440*/  @P0 IMAD.WIDE R20, R7, 0x4, R20 ;  /* 0x0000000407140825 */ /* 0x001fcc00078e0214 */
[----:B------:R-:W2:Y:S01]  /*0450*/  @P0 LDG.E R20, desc[UR6][R20.64] ;  /* 0x0000000614140981 */ /* 0x000ea2000c1e1900 */
[----:B------:R-:W-:Y:S02]  /*0460*/  @P0 IMAD.MOV.U32 R22, RZ, RZ, 0x1 ;  /* 0x00000001ff160424 */ /* 0x000fe400078e00ff */
[----:B------:R-:W-:Y:S02]  /*0470*/  IMAD.MOV.U32 R7, RZ, RZ, RZ ;  /* 0x000000ffff077224 */ /* 0x000fe400078e00ff */
[----:B------:R-:W-:Y:S01]  /*0480*/  IMAD.MOV.U32 R10, RZ, RZ, RZ ;  /* 0x000000ffff0a7224 */ /* 0x000fe200078e00ff */
[----:B--2---:R-:W-:-:S04]  /*0490*/  @P0 LOP3.LUT R9, R20, 0x3f, RZ, 0xc0, !PT ;  /* 0x0000003f14090812 */ /* 0x004fc800078ec0ff */
[CC--:B------:R-:W-:Y:S02]  /*04a0*/  @P0 SHF.L.U64.HI R7, R22.reuse, R9.reuse, RZ ;  /* 0x0000000916070219 */ /* 0x0c0fe400000102ff */
[----:B------:R-:W-:Y:S01]  /*04b0*/  @P0 SHF.L.U32 R10, R22, R9, RZ ;  /* 0x00000009160a0219 */ /* 0x000fe200000006ff */
[----:B------:R-:W-:Y:S02]  /*04c0*/  VIADD R9, R18, 0x1 ;  /* 0x0000000112097836 */ /* 0x000fe40000000000 */
[----:B------:R-:W-:Y:S02]  /*04d0*/  @P0 IMAD.MOV.U32 R21, RZ, RZ, R7 ;  /* 0x000000ffff150224 */ /* 0x000fe400078e0007 */
[----:B------:R-:W-:-:S05]  /*04e0*/  @P0 IMAD.MOV.U32 R20, RZ, RZ, R10 ;  /* 0x000000ffff140224 */ /* 0x000fca00078e000a */
[----:B------:R0:W-:Y:S01]  /*04f0*/  @P0 ST.E.64 desc[UR6][R4.64], R20 ;  /* 0x0000001404000985 */ /* 0x0001e2000c101b06 */
[----:B------:R-:W-:-:S13]  /*0500*/  ISETP.NE.AND P0, PT, R23, 0x1, PT ;  /* 0x000000011700780c */ /* 0x000fda0003f05270 */
[----:B0-----:R-:W-:Y:S05]  /*0510*/  @!P0 BRA `(.L_x_7) ;  /* 0x0000000000988947 */ /* 0x001fea0003800000 */
[----:B------:R-:W2:Y:S01]  /*0520*/  LDG.E R9, desc[UR6][R12.64+0x4] ;  /* 0x000004060c097981 */ /* 0x000ea2000c1e1900 */
[----:B------:R-:W-:Y:S01]  /*0530*/  BSSY.RECONVERGENT B4, `(.L_x_8) ;  /* 0x0000010000047945 */ /* 0x000fe20003800200 */
[----:B------:R-:W-:Y:S02]  /*0540*/  ISETP.NE.AND P1, PT, R23, 0x2, PT ;  /* 0x000000021700780c */ /* 0x000fe40003f25270 */
[----:B--2---:R-:W-:-:S13]  /*0550*/  ISETP.NE.AND P0, PT, R9, R0, PT ;  /* 0x000000000900720c */ /* 0x004fda0003f05270 */
[----:B------:R-:W-:Y:S05]  /*0560*/  @!P0 BRA `(.L_x_9) ;  /* 0x0000000000308947 */ /* 0x000fea0003800000 */
[----:B------:R-:W0:Y:S02]  /*0570*/  LDC.64 R20, c[0x0][0x3b0] ;  /* 0x0000ec00ff147b82 */ /* 0x000e240000000a00 */
[----:B0-----:R-:W-:-:S06]  /*0580*/  IMAD.WIDE R20, R9, 0x4, R20 ;  /* 0x0000000409147825 */ /* 0x001fcc00078e0214 */
[----:B------:R-:W2:Y:S01]  /*0590*/  LDG.E R20, desc[UR6][R20.64] ;  /* 0x0000000614147981 */ /* 0x000ea2000c1e1900 */
[----:B------:R-:W-:Y:S01]  /*05a0*/  IMAD.MOV.U32 R22, RZ, RZ, 0x1 ;  /* 0x00000001ff167424 */ /* 0x000fe200078e00ff */
[----:B--2---:R-:W-:-:S04]  /*05b0*/  LOP3.LUT R9, R20, 0x3f, RZ, 0xc0, !PT ;  /* 0x0000003f14097812 */ /* 0x004fc800078ec0ff */
[CC--:B------:R-:W-:Y:S02]  /*05c0*/  SHF.L.U32 R23, R22.reuse, R9.reuse, RZ ;  /* 0x0000000916177219 */ /* 0x0c0fe400000006ff */
[----:B------:R-:W-:Y:S02]  /*05d0*/  SHF.L.U64.HI R22, R22, R9, RZ ;  /* 0x0000000916167219 */ /* 0x000fe400000102ff */
[----:B------:R-:W-:Y:S02]  /*05e0*/  LOP3.LUT R10, R23, R10, RZ, 0xfc, !PT ;  /* 0x0000000a170a7212 */ /* 0x000fe400078efcff */
[----:B------:R-:W-:-:S03]  /*05f0*/  LOP3.LUT R7, R22, R7, RZ, 0xfc, !PT ;  /* 0x0000000716077212 */ /* 0x000fc600078efcff */
[----:B------:R-:W-:Y:S02]  /*0600*/  IMAD.MOV.U32 R20, RZ, RZ, R10 ;  /* 0x000000ffff147224 */ /* 0x000fe400078e000a */
[----:B------:R-:W-:-:S05]  /*0610*/  IMAD.MOV.U32 R21, RZ, RZ, R7 ;  /* 0x000000ffff157224 */ /* 0x000fca00078e0007 */
[----:B------:R0:W-:Y:S02]  /*0620*/  ST.E.64 desc[UR6][R4.64], R20 ;  /* 0x0000001404007985 */ /* 0x0001e4000c101b06 */
.L_x_9:
[----:B------:R-:W-:Y:S05]  /*0630*/  BSYNC.RECONVERGENT B4 ;  /* 0x0000000000047941 */ /* 0x000fea0003800200 */
.L_x_8:
[----:B------:R-:W-:Y:S01]  /*0640*/  VIADD R9, R18, 0x2 ;  /* 0x0000000212097836 */ /* 0x000fe20000000000 */
[----:B------:R-:W-:Y:S06]  /*0650*/  @!P1 BRA `(.L_x_7) ;  /* 0x0000000000489947 */ /* 0x000fec0003800000 */
[----:B------:R-:W2:Y:S01]  /*0660*/  LDG.E R9, desc[UR6][R12.64+0x8] ;  /* 0x000008060c097981 */ /* 0x000ea2000c1e1900 */
[----:B------:R-:W-:Y:S01]  /*0670*/  BSSY.RECONVERGENT B4, `(.L_x_10) ;  /* 0x000000f000047945 */ /* 0x000fe20003800200 */
[----:B--2---:R-:W-:-:S13]  /*0680*/  ISETP.NE.AND P0, PT, R9, R0, PT ;  /* 0x000000000900720c */ /* 0x004fda0003f05270 */
[----:B------:R-:W-:Y:S05]  /*0690*/  @!P0 BRA `(.L_x_11) ;  /* 0x0000000000308947 */ /* 0x000fea0003800000 */
[----:B------:R-:W1:Y:S02]  /*06a0*/  LDC.64 R12, c[0x0][0x3b0] ;  /* 0x0000ec00ff0c7b82 */ /* 0x000e640000000a00 */
[----:B-1----:R-:W-:-:S06]  /*06b0*/  IMAD.WIDE R12, R9, 0x4, R12 ;  /* 0x00000004090c7825 */ /* 0x002fcc00078e020c */
[----:B------:R-:W2:Y:S01]  /*06c0*/  LDG.E R12, desc[UR6][R12.64] ;  /* 0x000000060c0c7981 */ /* 0x000ea2000c1e1900 */
[----:B0-----:R-:W-:Y:S01]  /*06d0*/  IMAD.MOV.U32 R20, RZ, RZ, 0x1 ;  /* 0x00000001ff147424 */ /* 0x001fe200078e00ff */
        /* <DEDUP_REMOVED lines=8> */
.L_x_11:
[----:B------:R-:W-:Y:S05]  /*0760*/  BSYNC.RECONVERGENT B4 ;  /* 0x0000000000047941 */ /* 0x000fea0003800200 */
.L_x_10:
[----:B------:R-:W-:-:S07]  /*0770*/  VIADD R9, R18, 0x3 ;  /* 0x0000000312097836 */ /* 0x000fce0000000000 */
.L_x_7:
[----:B------:R-:W-:Y:S05]  /*0780*/  BSYNC.RECONVERGENT B3 ;  /* 0x0000000000037941 */ /* 0x000fea0003800200 */
.L_x_6:
[----:B-1----:R-:W-:-:S05]  /*0790*/  IMAD.IADD R12, R18, 0x1, -R19 ;  /* 0x00000001120c7824 */ /* 0x002fca00078e0a13 */
[----:B------:R-:W-:-:S13]  /*07a0*/  ISETP.GT.U32.AND P0, PT, R12, -0x4, PT ;  /* 0xfffffffc0c00780c */ /* 0x000fda0003f04070 */
[----:B------:R-:W-:Y:S05]  /*07b0*/  @P0 BRA `(.L_x_5) ;  /* 0x0000000000fc0947 */ /* 0x000fea0003800000 */
[----:B------:R-:W1:Y:S01]  /*07c0*/  LDC.64 R12, c[0x0][0x3a0] ;  /* 0x0000e800ff0c7b82 */ /* 0x000e620000000a00 */
[----:B0-----:R-:W-:-:S07]  /*07d0*/  IMAD.IADD R20, R9, 0x1, -R19 ;  /* 0x0000000109147824 */ /* 0x001fce00078e0a13 */
.L_x_12:
[----:B-1----:R-:W-:-:S05]  /*07e0*/  IMAD.WIDE R18, R9, 0x4, R12 ;  /* 0x0000000409127825 */ /* 0x002fca00078e020c */
[----:B------:R-:W2:Y:S02]  /*07f0*/  LDG.E R21, desc[UR6][R18.64] ;  /* 0x0000000612157981 */ /* 0x000ea4000c1e1900 */
[----:B--2---:R-:W-:-:S13]  /*0800*/  ISETP.NE.AND P0, PT, R21, R0, PT ;  /* 0x000000001500720c */ /* 0x004fda0003f05270 */
[----:B------:R-:W0:Y:S02]  /*0810*/  @P0 LDC.64 R22, c[0x0][0x3b0] ;  /* 0x0000ec00ff160b82 */ /* 0x000e240000000a00 */
[----:B0-----:R-:W-:-:S06]  /*0820*/  @P0 IMAD.WIDE R22, R21, 0x4, R22 ;  /* 0x0000000415160825 */ /* 0x001fcc00078e0216 */
[----:B------:R-:W2:Y:S01]  /*0830*/  @P0 LDG.E R22, desc[UR6][R22.64] ;  /* 0x0000000616160981 */ /* 0x000ea2000c1e1900 */
[----:B------:R-:W-:Y:S01]  /*0840*/  @P0 IMAD.MOV.U32 R24, RZ, RZ, 0x1 ;  /* 0x00000001ff180424 */ /* 0x000fe200078e00ff */
[----:B--2---:R-:W-:-:S04]  /*0850*/  @P0 LOP3.LUT R21, R22, 0x3f, RZ, 0xc0, !PT ;  /* 0x0000003f16150812 */ /* 0x004fc800078ec0ff */
[CC--:B------:R-:W-:Y:S02]  /*0860*/  @P0 SHF.L.U32 R25, R24.reuse, R21.reuse, RZ ;  /* 0x0000001518190219 */ /* 0x0c0fe400000006ff */
[----:B------:R-:W-:Y:S02]  /*0870*/  @P0 SHF.L.U64.HI R24, R24, R21, RZ ;  /* 0x0000001518180219 */ /* 0x000fe400000102ff */
[----:B------:R-:W-:Y:S02]  /*0880*/  @P0 LOP3.LUT R10, R25, R10, RZ, 0xfc, !PT ;  /* 0x0000000a190a0212 */ /* 0x000fe400078efcff */
[----:B------:R-:W-:-:S03]  /*0890*/  @P0 LOP3.LUT R7, R24, R7, RZ, 0xfc, !PT ;  /* 0x0000000718070212 */ /* 0x000fc600078efcff */
[----:B------:R-:W-:Y:S02]  /*08a0*/  @P0 IMAD.MOV.U32 R24, RZ, RZ, R10 ;  /* 0x000000ffff180224 */ /* 0x000fe400078e000a */
[----:B------:R-:W-:-:S05]  /*08b0*/  @P0 IMAD.MOV.U32 R25, RZ, RZ, R7 ;  /* 0x000000ffff190224 */ /* 0x000fca00078e0007 */
[----:B------:R0:W-:Y:S04]  /*08c0*/  @P0 ST.E.64 desc[UR6][R4.64], R24 ;  /* 0x0000001804000985 */ /* 0x0001e8000c101b06 */
[----:B------:R-:W2:Y:S02]  /*08d0*/  LDG.E R21, desc[UR6][R18.64+0x4] ;  /* 0x0000040612157981 */ /* 0x000ea4000c1e1900 */
[----:B--2---:R-:W-:-:S13]  /*08e0*/  ISETP.NE.AND P0, PT, R21, R0, PT ;  /* 0x000000001500720c */ /* 0x004fda0003f05270 */
[----:B------:R-:W1:Y:S02]  /*08f0*/  @P0 LDC.64 R22, c[0x0][0x3b0] ;  /* 0x0000ec00ff160b82 */ /* 0x000e640000000a00 */
[----:B-1----:R-:W-:-:S06]  /*0900*/  @P0 IMAD.WIDE R22, R21, 0x4, R22 ;  /* 0x0000000415160825 */ /* 0x002fcc00078e0216 */
[----:B------:R-:W2:Y:S01]  /*0910*/  @P0 LDG.E R22, desc[UR6][R22.64] ;  /* 0x0000000616160981 */ /* 0x000ea2000c1e1900 */
[----:B------:R-:W-:Y:S01]  /*0920*/  @P0 IMAD.MOV.U32 R26, RZ, RZ, 0x1 ;  /* 0x00000001ff1a0424 */ /* 0x000fe200078e00ff */
[----:B--2---:R-:W-:-:S04]  /*0930*/  @P0 LOP3.LUT R21, R22, 0x3f, RZ, 0xc0, !PT ;  /* 0x0000003f16150812 */ /* 0x004fc800078ec0ff */
[CC--:B------:R-:W-:Y:S02]  /*0940*/  @P0 SHF.L.U32 R27, R26.reuse, R21.reuse, RZ ;  /* 0x000000151a1b0219 */ /* 0x0c0fe400000006ff */
[----:B------:R-:W-:Y:S02]  /*0950*/  @P0 SHF.L.U64.HI R26, R26, R21, RZ ;  /* 0x000000151a1a0219 */ /* 0x000fe400000102ff */
[----:B------:R-:W-:Y:S02]  /*0960*/  @P0 LOP3.LUT R10, R27, R10, RZ, 0xfc, !PT ;  /* 0x0000000a1b0a0212 */ /* 0x000fe400078efcff */
[----:B------:R-:W-:-:S03]  /*0970*/  @P0 LOP3.LUT R7, R26, R7, RZ, 0xfc, !PT ;  /* 0x000000071a070212 */ /* 0x000fc600078efcff */
[----:B0-----:R-:W-:Y:S02]  /*0980*/  @P0 IMAD.MOV.U32 R24, RZ, RZ, R10 ;  /* 0x000000ffff180224 */ /* 0x001fe400078e000a */
        /* <DEDUP_REMOVED lines=16> */
[----:B------:R-:W3:Y:S02]  /*0a90*/  LDG.E R19, desc[UR6][R18.64+0xc] ;  /* 0x00000c0612137981 */ /* 0x000ee4000c1e1900 */
[----:B---3--:R-:W-:-:S13]  /*0aa0*/  ISETP.NE.AND P0, PT, R19, R0, PT ;  /* 0x000000001300720c */ /* 0x008fda0003f05270 */
[----:B------:R-:W0:Y:S02]  /*0ab0*/  @P0 LDC.64 R22, c[0x0][0x3b0] ;  /* 0x0000ec00ff160b82 */ /* 0x000e240000000a00 */
[----:B0-----:R-:W-:-:S06]  /*0ac0*/  @P0 IMAD.WIDE R22, R19, 0x4, R22 ;  /* 0x0000000413160825 */ /* 0x001fcc00078e0216 */
[----:B------:R-:W3:Y:S01]  /*0ad0*/  @P0 LDG.E R22, desc[UR6][R22.64] ;  /* 0x0000000616160981 */ /* 0x000ee2000c1e1900 */
[----:B------:R-:W-:Y:S02]  /*0ae0*/  @P0 IMAD.MOV.U32 R26, RZ, RZ, 0x1 ;  /* 0x00000001ff1a0424 */ /* 0x000fe400078e00ff */
[----:B------:R-:W-:Y:S02]  /*0af0*/  VIADD R20, R20, 0x4 ;  /* 0x0000000414147836 */ /* 0x000fe40000000000 */
[----:B------:R-:W-:Y:S01]  /*0b00*/  VIADD R9, R9, 0x4 ;  /* 0x0000000409097836 */ /* 0x000fe20000000000 */
[----:B---3--:R-:W-:-:S04]  /*0b10*/  @P0 LOP3.LUT R21, R22, 0x3f, RZ, 0xc0, !PT ;  /* 0x0000003f16150812 */ /* 0x008fc800078ec0ff */
[CC--:B------:R-:W-:Y:S02]  /*0b20*/  @P0 SHF.L.U32 R27, R26.reuse, R21.reuse, RZ ;  /* 0x000000151a1b0219 */ /* 0x0c0fe400000006ff */
[----:B------:R-:W-:Y:S02]  /*0b30*/  @P0 SHF.L.U64.HI R26, R26, R21, RZ ;  /* 0x000000151a1a0219 */ /* 0x000fe400000102ff */
[----:B------:R-:W-:Y:S02]  /*0b40*/  @P0 LOP3.LUT R10, R27, R10, RZ, 0xfc, !PT ;  /* 0x0000000a1b0a0212 */ /* 0x000fe400078efcff */
[----:B------:R-:W-:-:S03]  /*0b50*/  @P0 LOP3.LUT R7, R26, R7, RZ, 0xfc, !PT ;  /* 0x000000071a070212 */ /* 0x000fc600078efcff */
[----:B------:R-:W-:Y:S02]  /*0b60*/  @P0 IMAD.MOV.U32 R18, RZ, RZ, R10 ;  /* 0x000000ffff120224 */ /* 0x000fe400078e000a */
[----:B------:R-:W-:-:S05]  /*0b70*/  @P0 IMAD.MOV.U32 R19, RZ, RZ, R7 ;  /* 0x000000ffff130224 */ /* 0x000fca00078e0007 */
[----:B------:R2:W-:Y:S01]  /*0b80*/  @P0 ST.E.64 desc[UR6][R4.64], R18 ;  /* 0x0000001204000985 */ /* 0x0005e2000c101b06 */
[----:B------:R-:W-:-:S13]  /*0b90*/  ISETP.NE.AND P0, PT, R20, RZ, PT ;  /* 0x000000ff1400720c */ /* 0x000fda0003f05270 */
[----:B--2---:R-:W-:Y:S05]  /*0ba0*/  @P0 BRA `(.L_x_12) ;  /* 0xfffffffc000c0947 */ /* 0x004fea000383ffff */
.L_x_5:
[----:B------:R-:W-:Y:S05]  /*0bb0*/  BSYNC.RECONVERGENT B2 ;  /* 0x0000000000027941 */ /* 0x000fea0003800200 */
.L_x_4:
[----:B------:R-:W-:-:S05]  /*0bc0*/  VIADD R6, R6, 0x1 ;  /* 0x0000000106067836 */ /* 0x000fca0000000000 */
[----:B------:R-:W-:-:S13]  /*0bd0*/  ISETP.NE.AND P0, PT, R6, R3, PT ;  /* 0x000000030600720c */ /* 0x000fda0003f05270 */
[----:B------:R-:W-:Y:S05]  /*0be0*/  @P0 BRA `(.L_x_13) ;  /* 0xfffffff400b00947 */ /* 0x000fea000383ffff */
[----:B------:R-:W-:Y:S05]  /*0bf0*/  BSYNC.RECONVERGENT B1 ;  /* 0x0000000000017941 */ /* 0x000fea0003800200 */
.L_x_3:
[----:B0-----:R-:W-:Y:S01]  /*0c00*/  IMAD.IADD R4, R11, 0x1, -R8 ;  /* 0x000000010b047824 */ /* 0x001fe200078e0a08 */
[----:B------:R-:W-:Y:S01]  /*0c10*/  LOP3.LUT R33, R2, 0x3f, RZ, 0xc0, !PT ;  /* 0x0000003f02217812 */ /* 0x000fe200078ec0ff */
[----:B------:R-:W-:Y:S01]  /*0c20*/  BSSY.RECONVERGENT B1, `(.L_x_14) ;  /* 0x0000075000017945 */ /* 0x000fe20003800200 */
[----:B------:R-:W-:Y:S01]  /*0c30*/  LOP3.LUT R5, R3, 0xf, RZ, 0xc0, !PT ;  /* 0x0000000f03057812 */ /* 0x000fe200078ec0ff */
[----:B------:R-:W-:Y:S01]  /*0c40*/  IMAD.MOV.U32 R35, RZ, RZ, RZ ;  /* 0x000000ffff237224 */ /* 0x000fe200078e00ff */
[----:B------:R-:W-:Y:S01]  /*0c50*/  ISETP.GT.U32.AND P0, PT, R4, -0x10, PT ;  /* 0xfffffff00400780c */ /* 0x000fe20003f04070 */
[----:B------:R-:W-:Y:S01]  /*0c60*/  IMAD.MOV.U32 R4, RZ, RZ, 0x1 ;  /* 0x00000001ff047424 */ /* 0x000fe200078e00ff */
[----:B------:R-:W-:-:S04]  /*0c70*/  ISETP.NE.AND P1, PT, R5, RZ, PT ;  /* 0x000000ff0500720c */ /* 0x000fc80003f25270 */
[CC--:B------:R-:W-:Y:S02]  /*0c80*/  SHF.L.U64.HI R9, R4.reuse, R33.reuse, RZ ;  /* 0x0000002104097219 */ /* 0x0c0fe400000102ff */
[----:B------:R-:W-:Y:S01]  /*0c90*/  SHF.L.U32 R33, R4, R33, RZ ;  /* 0x0000002104217219 */ /* 0x000fe200000006ff */
[----:B------:R-:W-:-:S04]  /*0ca0*/  IMAD.MOV.U32 R4, RZ, RZ, RZ ;  /* 0x000000ffff047224 */ /* 0x000fc800078e00ff */
[----:B------:R-:W-:Y:S05]  /*0cb0*/  @P0 BRA `(.L_x_15) ;  /* 0x0000000400ac0947 */ /* 0x000fea0003800000 */
[----:B------:R-:W-:Y:S01]  /*0cc0*/  IADD3 R6, P0, PT, R14, 0x40, RZ ;  /* 0x000000400e067810 */ /* 0x000fe20007f1e0ff */
[----:B------:R-:W-:Y:S01]  /*0cd0*/  IMAD.MOV.U32 R4, RZ, RZ, RZ ;  /* 0x000000ffff047224 */ /* 0x000fe200078e00ff */
[----:B------:R-:W-:-:S03]  /*0ce0*/  LOP3.LUT R35, R3, 0x7ffffff0, RZ, 0xc0, !PT ;  /* 0x7ffffff003237812 */ /* 0x000fc600078ec0ff */
[----:B------:R-:W-:Y:S02]  /*0cf0*/  IMAD.X R7, RZ, RZ, R15, P0 ;  /* 0x000000ffff077224 */ /* 0x000fe400000e060f */
[----:B------:R-:W-:-:S07]  /*0d00*/  IMAD.MOV R10, RZ, RZ, -R35 ;  /* 0x000000ffff0a7224 */ /* 0x000fce00078e0a23 */
.L_x_16:
[----:B------:R-:W2:Y:S04]  /*0d10*/  LD.E.64 R12, desc[UR6][R6.64+-0x40] ;  /* 0xffffc006060c7980 */ /* 0x000ea8000c101b00 */
[----:B------:R-:W3:Y:S04]  /*0d20*/  LD.E.64 R18, desc[UR6][R6.64+-0x38] ;  /* 0xffffc80606127980 */ /* 0x000ee8000c101b00 */
[----:B------:R-:W4:Y:S04]  /*0d30*/  LD.E.64 R20, desc[UR6][R6.64+-0x30] ;  /* 0xffffd00606147980 */ /* 0x000f28000c101b00 */
[----:B------:R-:W5:Y:S04]  /*0d40*/  LD.E.64 R22, desc[UR6][R6.64+-0x28] ;  /* 0xffffd80606167980 */ /* 0x000f68000c101b00 */
[----:B------:R-:W5:Y:S04]  /*0d50*/  LD.E.64 R24, desc[UR6][R6.64+-0x20] ;  /* 0xffffe00606187980 */ /* 0x000f68000c101b00 */
[----:B------:R-:W5:Y:S04]  /*0d60*/  LD.E.64 R26, desc[UR6][R6.64+-0x18] ;  /* 0xffffe806061a7980 */ /* 0x000f68000c101b00 */
[----:B------:R-:W5:Y:S04]  /*0d70*/  LD.E.64 R28, desc[UR6][R6.64+-0x10] ;  /* 0xfffff006061c7980 */ /* 0x000f68000c101b00 */
[----:B------:R-:W5:Y:S01]  /*0d80*/  LD.E.64 R30, desc[UR6][R6.64+-0x8] ;  /* 0xfffff806061e7980 */ /* 0x000f62000c101b00 */
[----:B--2---:R-:W-:-:S02]  /*0d90*/  LOP3.LUT R37, R12, R33, RZ, 0xfc, !PT ;  /* 0x000000210c257212 */ /* 0x004fc400078efcff */
[----:B------:R-:W-:Y:S02]  /*0da0*/  LOP3.LUT R34, R13, R9, RZ, 0xfc, !PT ;  /* 0x000000090d227212 */ /* 0x000fe400078efcff */
[----:B---3--:R-:W-:Y:S02]  /*0db0*/  LOP3.LUT R12, R18, R33, RZ, 0xfc, !PT ;  /* 0x00000021120c7212 */ /* 0x008fe400078efcff */
[----:B------:R-:W-:Y:S01]  /*0dc0*/  POPC R37, R37 ;  /* 0x0000002500257309 */ /* 0x000fe20000000000 */
[----:B------:R-:W-:Y:S02]  /*0dd0*/  LOP3.LUT R13, R19, R9, RZ, 0xfc, !PT ;  /* 0x00000009130d7212 */ /* 0x000fe400078efcff */
[----:B----4-:R-:W-:Y:S02]  /*0de0*/  LOP3.LUT R18, R20, R33, RZ, 0xfc, !PT ;  /* 0x0000002114127212 */ /* 0x010fe400078efcff */
[-C--:B------:R-:W-:Y:S02]  /*0df0*/  LOP3.LUT R19, R21, R9.reuse, RZ, 0xfc, !PT ;  /* 0x0000000915137212 */ /* 0x080fe400078efcff */
[----:B-----5:R-:W-:Y:S01]  /*0e00*/  LOP3.LUT R21, R23, R9, RZ, 0xfc, !PT ;  /* 0x0000000917157212 */ /* 0x020fe200078efcff */
[----:B------:R-:W0:Y:S08]  /*0e10*/  POPC R32, R34 ;  /* 0x0000002200207309 */ /* 0x000e300000000000 */
[----:B------:R-:W-:Y:S01]  /*0e20*/  POPC R12, R12 ;  /* 0x0000000c000c7309 */ /* 0x000fe20000000000 */
[----:B0-----:R-:W-:-:S07]  /*0e30*/  IADD3 R32, PT, PT, R4, R37, R32 ;  /* 0x0000002504207210 */ /* 0x001fce0007ffe020 */
[----:B------:R-:W0:Y:S01]  /*0e40*/  POPC R13, R13 ;  /* 0x0000000d000d7309 */ /* 0x000e220000000000 */
[----:B------:R-:W-:-:S07]  /*0e50*/  LOP3.LUT R4, R22, R33, RZ, 0xfc, !PT ;  /* 0x0000002116047212 */ /* 0x000fce00078efcff */
[----:B------:R-:W-:Y:S08]  /*0e60*/  POPC R18, R18 ;  /* 0x0000001200127309 */ /* 0x000ff00000000000 */
[----:B------:R-:W1:Y:S01]  /*0e70*/  POPC R19, R19 ;  /* 0x0000001300137309 */ /* 0x000e620000000000 */
[----:B0-----:R-:W-:Y:S01]  /*0e80*/  IADD3 R32, PT, PT, R32, R12, R13 ;  /* 0x0000000c20207210 */ /* 0x001fe20007ffe00d */
[----:B------:R-:W2:Y:S06]  /*0e90*/  LD.E.64 R22, desc[UR6][R6.64+0x10] ;  /* 0x0000100606167980 */ /* 0x000eac000c101b00 */
[----:B------:R-:W-:Y:S01]  /*0ea0*/  POPC R21, R21 ;  /* 0x0000001500157309 */ /* 0x000fe20000000000 */
[----:B------:R-:W-:Y:S01]  /*0eb0*/  LOP3.LUT R20, R24, R33, RZ, 0xfc, !PT ;  /* 0x0000002118147212 */ /* 0x000fe200078efcff */
[----:B------:R-:W3:Y:S06]  /*0ec0*/  LD.E.64 R12, desc[UR6][R6.64] ;  /* 0x00000006060c7980 */ /* 0x000eec000c101b00 */
[----:B------:R-:W0:Y:S01]  /*0ed0*/  POPC R4, R4 ;  /* 0x0000000400047309 */ /* 0x000e220000000000 */
[----:B------:R-:W-:-:S02]  /*0ee0*/  LOP3.LUT R34, R25, R9, RZ, 0xfc, !PT ;  /* 0x0000000919227212 */ /* 0x000fc400078efcff */
[----:B-1----:R-:W-:Y:S02]  /*0ef0*/  IADD3 R32, PT, PT, R32, R18, R19 ;  /* 0x0000001220207210 */ /* 0x002fe40007ffe013 */
[----:B------:R-:W-:Y:S01]  /*0f00*/  LOP3.LUT R24, R26, R33, RZ, 0xfc, !PT ;  /* 0x000000211a187212 */ /* 0x000fe200078efcff */
[----:B------:R-:W4:Y:S02]  /*0f10*/  LD.E.64 R18, desc[UR6][R6.64+0x8] ;  /* 0x0000080606127980 */ /* 0x000f24000c101b00 */
[----:B------:R-:W-:Y:S01]  /*0f20*/  POPC R20, R20 ;  /* 0x0000001400147309 */ /* 0x000fe20000000000 */
[----:B0-----:R-:W-:-:S07]  /*0f30*/  IADD3 R4, PT, PT, R32, R4, R21 ;  /* 0x0000000420047210 */ /* 0x001fce0007ffe015 */
[----:B------:R-:W0:Y:S01]  /*0f40*/  POPC R25, R34 ;  /* 0x0000002200197309 */ /* 0x000e220000000000 */
[----:B------:R-:W-:-:S07]  /*0f50*/  LOP3.LUT R32, R27, R9, RZ, 0xfc, !PT ;  /* 0x000000091b207212 */ /* 0x000fce00078efcff */
[----:B------:R-:W-:Y:S08]  /*0f60*/  POPC R24, R24 ;  /* 0x0000001800187309 */ /* 0x000ff00000000000 */
[----:B------:R-:W1:Y:S01]  /*0f70*/  POPC R27, R32 ;  /* 0x00000020001b7309 */ /* 0x000e620000000000 */
[----:B------:R-:W-:Y:S02]  /*0f80*/  LOP3.LUT R28, R28, R33, RZ, 0xfc, !PT ;  /* 0x000000211c1c7212 */ /* 0x000fe400078efcff */
[----:B------:R-:W-:-:S02]  /*0f90*/  LOP3.LUT R36, R29, R9, RZ, 0xfc, !PT ;  /* 0x000000091d247212 */ /* 0x000fc400078efcff */
[----:B0-----:R-:W-:Y:S02]  /*0fa0*/  IADD3 R25, PT, PT, R4, R20, R25 ;  /* 0x0000001404197210 */ /* 0x001fe40007ffe019 */
[----:B------:R-:W5:Y:S01]  /*0fb0*/  LD.E.64 R20, desc[UR6][R6.64+0x18] ;  /* 0x0000180606147980 */ /* 0x000f62000c101b00 */
[----:B------:R0:W-:Y:S01]  /*0fc0*/  POPC R4, R28 ;  /* 0x0000001c00047309 */ /* 0x0001e20000000000 */
[----:B------:R-:W-:-:S07]  /*0fd0*/  LOP3.LUT R34, R30, R33, RZ, 0xfc, !PT ;  /* 0x000000211e227212 */ /* 0x000fce00078efcff */
[----:B------:R-:W0:Y:S01]  /*0fe0*/  POPC R26, R36 ;  /* 0x00000024001a7309 */ /* 0x000e220000000000 */
[----:B-1----:R-:W-:Y:S02]  /*0ff0*/  IADD3 R27, PT, PT, R25, R24, R27 ;  /* 0x00000018191b7210 */ /* 0x002fe40007ffe01b */
[----:B------:R-:W5:Y:S01]  /*1000*/  LD.E.64 R24, desc[UR6][R6.64+0x20] ;  /* 0x0000200606187980 */ /* 0x000f62000c101b00 */
[----:B------:R-:W-:-:S03]  /*1010*/  LOP3.LUT R32, R31, R9, RZ, 0xfc, !PT ;  /* 0x000000091f207212 */ /* 0x000fc600078efcff */
[----:B------:R-:W5:Y:S04]  /*1020*/  LD.E.64 R30, desc[UR6][R6.64+0x28] ;  /* 0x00002806061e7980 */ /* 0x000f68000c101b00 */
[----:B0-----:R-:W5:Y:S01]  /*1030*/  LD.E.64 R28, desc[UR6][R6.64+0x30] ;  /* 0x00003006061c7980 */ /* 0x001f62000c101b00 */
[----:B------:R-:W-:-:S03]  /*1040*/  IADD3 R4, PT, PT, R27, R4, R26 ;  /* 0x000000041b047210 */ /* 0x000fc60007ffe01a */
[----:B------:R0:W5:Y:S01]  /*1050*/  LD.E.64 R26, desc[UR6][R6.64+0x38] ;  /* 0x00003806061a7980 */ /* 0x000162000c101b00 */
[----:B------:R-:W-:Y:S08]  /*1060*/  POPC R37, R34 ;  /* 0x0000002200257309 */ /* 0x000ff00000000000 */
[----:B------:R-:W1:Y:S02]  /*1070*/  POPC R32, R32 ;  /* 0x0000002000207309 */ /* 0x000e640000000000 */
[----:B-1----:R-:W-:Y:S01]  /*1080*/  IADD3 R37, PT, PT, R4, R37, R32 ;  /* 0x0000002504257210 */ /* 0x002fe20007ffe020 */
[----:B------:R-:W-:-:S05]  /*1090*/  VIADD R10, R10, 0x10 ;  /* 0x000000100a0a7836 */ /* 0x000fca0000000000 */
[----:B------:R-:W-:Y:S02]  /*10a0*/  ISETP.NE.AND P0, PT, R10, RZ, PT ;  /* 0x000000ff0a00720c */ /* 0x000fe40003f05270 */
[----:B0-----:R-:W-:-:S05]  /*10b0*/  IADD3 R6, P2, PT, R6, 0x80, RZ ;  /* 0x0000008006067810 */ /* 0x001fca0007f5e0ff */
[----:B------:R-:W-:Y:S01]  /*10c0*/  IMAD.X R7, RZ, RZ, R7, P2 ;  /* 0x000000ffff077224 */ /* 0x000fe200010e0607 */
[----:B--2---:R-:W-:Y:S02]  /*10d0*/  LOP3.LUT R23, R23, R9, RZ, 0xfc, !PT ;  /* 0x0000000917177212 */ /* 0x004fe400078efcff */
[----:B---3--:R-:W-:Y:S02]  /*10e0*/  LOP3.LUT R4, R12, R33, RZ, 0xfc, !PT ;  /* 0x000000210c047212 */ /* 0x008fe400078efcff */
[----:B------:R-:W-:-:S04]  /*10f0*/  LOP3.LUT R13, R13, R9, RZ, 0xfc, !PT ;  /* 0x000000090d0d7212 */ /* 0x000fc800078efcff */
[----:B------:R-:W-:Y:S01]  /*1100*/  POPC R4, R4 ;  /* 0x0000000400047309 */ /* 0x000fe20000000000 */
[----:B----4-:R-:W-:Y:S02]  /*1110*/  LOP3.LUT R12, R18, R33, RZ, 0xfc, !PT ;  /* 0x00000021120c7212 */ /* 0x010fe400078efcff */
[----:B------:R-:W-:-:S05]  /*1120*/  LOP3.LUT R19, R19, R9, RZ, 0xfc, !PT ;  /* 0x0000000913137212 */ /* 0x000fca00078efcff */
[----:B------:R-:W0:Y:S01]  /*1130*/  POPC R13, R13 ;  /* 0x0000000d000d7309 */ /* 0x000e220000000000 */
[----:B------:R-:W-:-:S07]  /*1140*/  LOP3.LUT R18, R22, R33, RZ, 0xfc, !PT ;  /* 0x0000002116127212 */ /* 0x000fce00078efcff */
[----:B------:R-:W-:Y:S08]  /*1150*/  POPC R12, R12 ;  /* 0x0000000c000c7309 */ /* 0x000ff00000000000 */
[----:B------:R-:W1:Y:S01]  /*1160*/  POPC R19, R19 ;  /* 0x0000001300137309 */ /* 0x000e620000000000 */
[----:B0-----:R-:W-:-:S07]  /*1170*/  IADD3 R37, PT, PT, R37, R4, R13 ;  /* 0x0000000425257210 */ /* 0x001fce0007ffe00d */
[----:B------:R-:W-:Y:S01]  /*1180*/  POPC R18, R18 ;  /* 0x0000001200127309 */ /* 0x000fe20000000000 */
[----:B-----5:R-:W-:-:S07]  /*1190*/  LOP3.LUT R20, R20, R33, RZ, 0xfc, !PT ;  /* 0x0000002114147212 */ /* 0x020fce00078efcff */
[----:B------:R-:W0:Y:S01]  /*11a0*/  POPC R23, R23 ;  /* 0x0000001700177309 */ /* 0x000e220000000000 */
[----:B------:R-:W-:Y:S02]  /*11b0*/  LOP3.LUT R21, R21, R9, RZ, 0xfc, !PT ;  /* 0x0000000915157212 */ /* 0x000fe400078efcff */
[----:B-1----:R-:W-:-:S05]  /*11c0*/  IADD3 R19, PT, PT, R37, R12, R19 ;  /* 0x0000000c25137210 */ /* 0x002fca0007ffe013 */
[----:B------:R-:W-:Y:S01]  /*11d0*/  POPC R20, R20 ;  /* 0x0000001400147309 */ /* 0x000fe20000000000 */
[----:B------:R-:W-:Y:S02]  /*11e0*/  LOP3.LUT R22, R24, R33, RZ, 0xfc, !PT ;  /* 0x0000002118167212 */ /* 0x000fe400078efcff */
[----:B------:R-:W-:Y:S02]  /*11f0*/  LOP3.LUT R25, R25, R9, RZ, 0xfc, !PT ;  /* 0x0000000919197212 */ /* 0x000fe400078efcff */
[----:B------:R-:W-:-:S03]  /*1200*/  LOP3.LUT R24, R30, R33, RZ, 0xfc, !PT ;  /* 0x000000211e187212 */ /* 0x000fc600078efcff */
[----:B------:R-:W1:Y:S01]  /*1210*/  POPC R21, R21 ;  /* 0x0000001500157309 */ /* 0x000e620000000000 */
[----:B------:R-:W-:Y:S02]  /*1220*/  LOP3.LUT R30, R31, R9, RZ, 0xfc, !PT ;  /* 0x000000091f1e7212 */ /* 0x000fe400078efcff */
[----:B------:R-:W-:Y:S02]  /*1230*/  LOP3.LUT R4, R28, R33, RZ, 0xfc, !PT ;  /* 0x000000211c047212 */ /* 0x000fe400078efcff */
[----:B------:R-:W-:-:S03]  /*1240*/  LOP3.LUT R29, R29, R9, RZ, 0xfc, !PT ;  /* 0x000000091d1d7212 */ /* 0x000fc600078efcff */
[----:B------:R-:W-:Y:S01]  /*1250*/  POPC R22, R22 ;  /* 0x0000001600167309 */ /* 0x000fe20000000000 */
[----:B0-----:R-:W-:-:S07]  /*1260*/  IADD3 R18, PT, PT, R19, R18, R23 ;  /* 0x0000001213127210 */ /* 0x001fce0007ffe017 */
[----:B------:R-:W0:Y:S01]  /*1270*/  POPC R25, R25 ;  /* 0x0000001900197309 */ /* 0x000e220000000000 */
[----:B------:R-:W-:Y:S02]  /*1280*/  LOP3.LUT R12, R26, R33, RZ, 0xfc, !PT ;  /* 0x000000211a0c7212 */ /* 0x000fe400078efcff */
[----:B------:R-:W-:-:S05]  /*1290*/  LOP3.LUT R19, R27, R9, RZ, 0xfc, !PT ;  /* 0x000000091b137212 */ /* 0x000fca00078efcff */
[----:B------:R-:W-:Y:S01]  /*12a0*/  POPC R24, R24 ;  /* 0x0000001800187309 */ /* 0x000fe20000000000 */
[----:B-1----:R-:W-:-:S07]  /*12b0*/  IADD3 R18, PT, PT, R18, R20, R21 ;  /* 0x0000001412127210 */ /* 0x002fce0007ffe015 */
[----:B------:R-:W1:Y:S01]  /*12c0*/  POPC R13, R30 ;  /* 0x0000001e000d7309 */ /* 0x000e620000000000 */
[----:B0-----:R-:W-:-:S07]  /*12d0*/  IADD3 R18, PT, PT, R18, R22, R25 ;  /* 0x0000001612127210 */ /* 0x001fce0007ffe019 */
[----:B------:R-:W-:Y:S08]  /*12e0*/  POPC R4, R4 ;  /* 0x0000000400047309 */ /* 0x000ff00000000000 */
[----:B------:R-:W0:Y:S01]  /*12f0*/  POPC R29, R29 ;  /* 0x0000001d001d7309 */ /* 0x000e220000000000 */
[----:B-1----:R-:W-:-:S07]  /*1300*/  IADD3 R13, PT, PT, R18, R24, R13 ;  /* 0x00000018120d7210 */ /* 0x002fce0007ffe00d */
[----:B------:R-:W-:Y:S08]  /*1310*/  POPC R12, R12 ;  /* 0x0000000c000c7309 */ /* 0x000ff00000000000 */
[----:B------:R-:W1:Y:S01]  /*1320*/  POPC R19, R19 ;  /* 0x0000001300137309 */ /* 0x000e620000000000 */
[----:B0-----:R-:W-:-:S04]  /*1330*/  IADD3 R13, PT, PT, R13, R4, R29 ;  /* 0x000000040d0d7210 */ /* 0x001fc80007ffe01d */
[----:B-1----:R-:W-:-:S05]  /*1340*/  IADD3 R12, PT, PT, R13, R12, R19 ;  /* 0x0000000c0d0c7210 */ /* 0x002fca0007ffe013 */
[----:B------:R-:W-:Y:S01]  /*1350*/  VIADD R4, R12, 0xfffffff0 ;  /* 0xfffffff00c047836 */ /* 0x000fe20000000000 */
[----:B------:R-:W-:Y:S06]  /*1360*/  @P0 BRA `(.L_x_16) ;  /* 0xfffffff800680947 */ /* 0x000fec000383ffff */
.L_x_15:
[----:B------:R-:W-:Y:S05]  /*1370*/  BSYNC.RECONVERGENT B1 ;  /* 0x0000000000017941 */ /* 0x000fea0003800200 */
.L_x_14:
[----:B------:R-:W-:Y:S05]  /*1380*/  @!P1 BRA `(.L_x_2) ;  /* 0x0000000400b89947 */ /* 0x000fea0003800000 */
[----:B------:R-:W-:Y:S01]  /*1390*/  ISETP.GE.U32.AND P0, PT, R5, 0x8, PT ;  /* 0x000000080500780c */ /* 0x000fe20003f06070 */
[----:B------:R-:W-:Y:S01]  /*13a0*/  BSSY.RECONVERGENT B1, `(.L_x_17) ;  /* 0x0000037000017945 */ /* 0x000fe20003800200 */
[----:B------:R-:W-:-:S04]  /*13b0*/  LOP3.LUT R32, R3, 0x7, RZ, 0xc0, !PT ;  /* 0x0000000703207812 */ /* 0x000fc800078ec0ff */
[----:B------:R-:W-:-:S07]  /*13c0*/  ISETP.NE.AND P1, PT, R32, RZ, PT ;  /* 0x000000ff2000720c */ /* 0x000fce0003f25270 */
[----:B------:R-:W-:Y:S06]  /*13d0*/  @!P0 BRA `(.L_x_18) ;  /* 0x0000000000cc8947 */ /* 0x000fec0003800000 */
[----:B------:R-:W-:-:S05]  /*13e0*/  IMAD.WIDE.U32 R30, R35, 0x8, R14 ;  /* 0x00000008231e7825 */ /* 0x000fca00078e000e */
        /* <DEDUP_REMOVED lines=8> */
[----:B------:R-:W-:Y:S01]  /*1470*/  VIADD R35, R35, 0x8 ;  /* 0x0000000823237836 */ /* 0x000fe20000000000 */
[----:B--2---:R-:W-:-:S02]  /*1480*/  LOP3.LUT R5, R28, R33, RZ, 0xfc, !PT ;  /* 0x000000211c057212 */ /* 0x004fc400078efcff */
[----:B------:R-:W-:Y:S02]  /*1490*/  LOP3.LUT R10, R29, R9, RZ, 0xfc, !PT ;  /* 0x000000091d0a7212 */ /* 0x000fe400078efcff */
[----:B---3--:R-:W-:Y:S02]  /*14a0*/  LOP3.LUT R6, R6, R33, RZ, 0xfc, !PT ;  /* 0x0000002106067212 */ /* 0x008fe400078efcff */
[----:B------:R-:W-:Y:S01]  /*14b0*/  LOP3.LUT R7, R7, R9, RZ, 0xfc, !PT ;  /* 0x0000000907077212 */ /* 0x000fe200078efcff */
[----:B------:R-:W-:Y:S01]  /*14c0*/  POPC R5, R5 ;  /* 0x0000000500057309 */ /* 0x000fe20000000000 */
[----:B----4-:R-:W-:Y:S02]  /*14d0*/  LOP3.LUT R12, R12, R33, RZ, 0xfc, !PT ;  /* 0x000000210c0c7212 */ /* 0x010fe400078efcff */
[----:B------:R-:W-:Y:S02]  /*14e0*/  LOP3.LUT R13, R13, R9, RZ, 0xfc, !PT ;  /* 0x000000090d0d7212 */ /* 0x000fe400078efcff */
[----:B-----5:R-:W-:-:S02]  /*14f0*/  LOP3.LUT R18, R18, R33, RZ, 0xfc, !PT ;  /* 0x0000002112127212 */ /* 0x020fc400078efcff */
[----:B------:R-:W-:Y:S01]  /*1500*/  LOP3.LUT R19, R19, R9, RZ, 0xfc, !PT ;  /* 0x0000000913137212 */ /* 0x000fe200078efcff */
[----:B------:R-:W0:Y:S01]  /*1510*/  POPC R10, R10 ;  /* 0x0000000a000a7309 */ /* 0x000e220000000000 */
[----:B------:R-:W-:Y:S02]  /*1520*/  LOP3.LUT R20, R20, R33, RZ, 0xfc, !PT ;  /* 0x0000002114147212 */ /* 0x000fe400078efcff */
[----:B------:R-:W-:Y:S02]  /*1530*/  LOP3.LUT R21, R21, R9, RZ, 0xfc, !PT ;  /* 0x0000000915157212 */ /* 0x000fe400078efcff */
[----:B------:R-:W-:Y:S02]  /*1540*/  LOP3.LUT R22, R22, R33, RZ, 0xfc, !PT ;  /* 0x0000002116167212 */ /* 0x000fe400078efcff */
[----:B------:R-:W-:Y:S01]  /*1550*/  LOP3.LUT R29, R23, R9, RZ, 0xfc, !PT ;  /* 0x00000009171d7212 */ /* 0x000fe200078efcff */
[----:B------:R-:W-:Y:S01]  /*1560*/  POPC R6, R6 ;  /* 0x0000000600067309 */ /* 0x000fe20000000000 */
[----:B------:R-:W-:-:S02]  /*1570*/  LOP3.LUT R23, R24, R33, RZ, 0xfc, !PT ;  /* 0x0000002118177212 */ /* 0x000fc400078efcff */
[----:B------:R-:W-:Y:S02]  /*1580*/  LOP3.LUT R24, R25, R9, RZ, 0xfc, !PT ;  /* 0x0000000919187212 */ /* 0x000fe400078efcff */
[----:B0-----:R-:W-:-:S03]  /*1590*/  IADD3 R5, PT, PT, R4, R5, R10 ;  /* 0x0000000504057210 */ /* 0x001fc60007ffe00a */
[----:B------:R-:W0:Y:S01]  /*15a0*/  POPC R7, R7 ;  /* 0x0000000700077309 */ /* 0x000e220000000000 */
[----:B------:R-:W-:-:S07]  /*15b0*/  LOP3.LUT R10, R26, R33, RZ, 0xfc, !PT ;  /* 0x000000211a0a7212 */ /* 0x000fce00078efcff */
[----:B------:R-:W-:Y:S01]  /*15c0*/  POPC R12, R12 ;  /* 0x0000000c000c7309 */ /* 0x000fe20000000000 */
[----:B0-----:R-:W-:-:S07]  /*15d0*/  IADD3 R5, PT, PT, R5, R6, R7 ;  /* 0x0000000605057210 */ /* 0x001fce0007ffe007 */
[----:B------:R-:W0:Y:S01]  /*15e0*/  POPC R13, R13 ;  /* 0x0000000d000d7309 */ /* 0x000e220000000000 */
[----:B------:R-:W-:-:S07]  /*15f0*/  LOP3.LUT R6, R27, R9, RZ, 0xfc, !PT ;  /* 0x000000091b067212 */ /* 0x000fce00078efcff */
[----:B------:R-:W-:Y:S01]  /*1600*/  POPC R18, R18 ;  /* 0x0000001200127309 */ /* 0x000fe20000000000 */
[----:B0-----:R-:W-:-:S07]  /*1610*/  IADD3 R5, PT, PT, R5, R12, R13 ;  /* 0x0000000c05057210 */ /* 0x001fce0007ffe00d */
[----:B------:R-:W0:Y:S08]  /*1620*/  POPC R19, R19 ;  /* 0x0000001300137309 */ /* 0x000e300000000000 */
        /* <DEDUP_REMOVED lines=11> */
[----:B------:R-:W0:Y:S02]  /*16e0*/  POPC R6, R6 ;  /* 0x0000000600067309 */ /* 0x000e240000000000 */
[----:B0-----:R-:W-:-:S05]  /*16f0*/  IADD3 R4, PT, PT, R5, R4, R6 ;  /* 0x0000000405047210 */ /* 0x001fca0007ffe006 */
[----:B------:R-:W-:-:S07]  /*1700*/  VIADD R4, R4, 0xfffffff8 ;  /* 0xfffffff804047836 */ /* 0x000fce0000000000 */
.L_x_18:
[----:B------:R-:W-:Y:S05]  /*1710*/  BSYNC.RECONVERGENT B1 ;  /* 0x0000000000017941 */ /* 0x000fea0003800200 */
.L_x_17:
        /* <DEDUP_REMOVED lines=10> */
[----:B------:R-:W5:Y:S01]  /*17c0*/  LD.E.64 R18, desc[UR6][R22.64+0x18] ;  /* 0x0000180616127980 */ /* 0x000f62000c101b00 */
[----:B------:R-:W-:Y:S01]  /*17d0*/  VIADD R35, R35, 0x4 ;  /* 0x0000000423237836 */ /* 0x000fe20000000000 */
[----:B--2---:R-:W-:-:S02]  /*17e0*/  LOP3.LUT R10, R20, R33, RZ, 0xfc, !PT ;  /* 0x00000021140a7212 */ /* 0x004fc400078efcff */
[-C--:B------:R-:W-:Y:S02]  /*17f0*/  LOP3.LUT R20, R21, R9.reuse, RZ, 0xfc, !PT ;  /* 0x0000000915147212 */ /* 0x080fe400078efcff */
[----:B---3--:R-:W-:Y:S01]  /*1800*/  LOP3.LUT R7, R7, R9, RZ, 0xfc, !PT ;  /* 0x0000000907077212 */ /* 0x008fe200078efcff */
[----:B------:R5:W-:Y:S01]  /*1810*/  POPC R25, R10 ;  /* 0x0000000a00197309 */ /* 0x000be20000000000 */
[----:B------:R-:W-:Y:S02]  /*1820*/  LOP3.LUT R6, R6, R33, RZ, 0xfc, !PT ;  /* 0x0000002106067212 */ /* 0x000fe400078efcff */
[----:B----4-:R-:W-:Y:S02]  /*1830*/  LOP3.LUT R13, R13, R9, RZ, 0xfc, !PT ;  /* 0x000000090d0d7212 */ /* 0x010fe400078efcff */
[----:B------:R-:W-:-:S03]  /*1840*/  LOP3.LUT R12, R12, R33, RZ, 0xfc, !PT ;  /* 0x000000210c0c7212 */ /* 0x000fc600078efcff */
[----:B------:R-:W0:Y:S01]  /*1850*/  POPC R20, R20 ;  /* 0x0000001400147309 */ /* 0x000e220000000000 */
[----:B-----5:R-:W-:Y:S02]  /*1860*/  LOP3.LUT R10, R18, R33, RZ, 0xfc, !PT ;  /* 0x00000021120a7212 */ /* 0x020fe400078efcff */
[----:B------:R-:W-:-:S05]  /*1870*/  LOP3.LUT R18, R19, R9, RZ, 0xfc, !PT ;  /* 0x0000000913127212 */ /* 0x000fca00078efcff */
        /* <DEDUP_REMOVED lines=11> */
.L_x_20:
[----:B------:R-:W-:Y:S05]  /*1930*/  BSYNC.RECONVERGENT B1 ;  /* 0x0000000000017941 */ /* 0x000fea0003800200 */
.L_x_19:
[----:B------:R-:W-:Y:S05]  /*1940*/  @!P1 BRA `(.L_x_2) ;  /* 0x0000000000489947 */ /* 0x000fea0003800000 */
[----:B------:R-:W-:-:S04]  /*1950*/  IMAD.WIDE.U32 R6, R35, 0x8, R14 ;  /* 0x0000000823067825 */ /* 0x000fc800078e000e */
[----:B------:R-:W-:Y:S02]  /*1960*/  IMAD.MOV R5, RZ, RZ, -R5 ;  /* 0x000000ffff057224 */ /* 0x000fe400078e0a05 */
[----:B------:R-:W-:Y:S02]  /*1970*/  IMAD.MOV.U32 R12, RZ, RZ, R6 ;  /* 0x000000ffff0c7224 */ /* 0x000fe400078e0006 */
[----:B------:R-:W-:-:S07]  /*1980*/  IMAD.MOV.U32 R19, RZ, RZ, R7 ;  /* 0x000000ffff137224 */ /* 0x000fce00078e0007 */
.L_x_21:
[----:B------:R-:W-:Y:S02]  /*1990*/  IMAD.MOV.U32 R6, RZ, RZ, R12 ;  /* 0x000000ffff067224 */ /* 0x000fe400078e000c */
[----:B------:R-:W-:-:S06]  /*19a0*/  IMAD.MOV.U32 R7, RZ, RZ, R19 ;  /* 0x000000ffff077224 */ /* 0x000fcc00078e0013 */
[----:B------:R-:W2:Y:S01]  /*19b0*/  LD.E.64 R6, desc[UR6][R6.64] ;  /* 0x0000000606067980 */ /* 0x000ea2000c101b00 */
[----:B------:R-:W-:Y:S01]  /*19c0*/  VIADD R5, R5, 0x1 ;  /* 0x0000000105057836 */ /* 0x000fe20000000000 */
[----:B------:R-:W-:-:S04]  /*19d0*/  IADD3 R12, P1, PT, R12, 0x8, RZ ;  /* 0x000000080c0c7810 */ /* 0x000fc80007f3e0ff */
[----:B------:R-:W-:Y:S01]  /*19e0*/  ISETP.NE.AND P0, PT, R5, RZ, PT ;  /* 0x000000ff0500720c */ /* 0x000fe20003f05270 */
[----:B------:R-:W-:Y:S01]  /*19f0*/  IMAD.X R19, RZ, RZ, R19, P1 ;  /* 0x000000ffff137224 */ /* 0x000fe200008e0613 */
[----:B--2---:R-:W-:Y:S02]  /*1a00*/  LOP3.LUT R13, R6, R33, RZ, 0xfc, !PT ;  /* 0x00000021060d7212 */ /* 0x004fe400078efcff */
[----:B------:R-:W-:-:S04]  /*1a10*/  LOP3.LUT R10, R7, R9, RZ, 0xfc, !PT ;  /* 0x00000009070a7212 */ /* 0x000fc800078efcff */
[----:B------:R-:W-:Y:S08]  /*1a20*/  POPC R13, R13 ;  /* 0x0000000d000d7309 */ /* 0x000ff00000000000 */
[----:B------:R-:W0:Y:S02]  /*1a30*/  POPC R10, R10 ;  /* 0x0000000a000a7309 */ /* 0x000e240000000000 */
[----:B0-----:R-:W-:-:S05]  /*1a40*/  IADD3 R4, PT, PT, R4, R13, R10 ;  /* 0x0000000d04047210 */ /* 0x001fca0007ffe00a */
[----:B------:R-:W-:Y:S01]  /*1a50*/  VIADD R4, R4, 0xffffffff ;  /* 0xffffffff04047836 */ /* 0x000fe20000000000 */
[----:B------:R-:W-:Y:S06]  /*1a60*/  @P0 BRA `(.L_x_21) ;  /* 0xfffffffc00c80947 */ /* 0x000fec000383ffff */
.L_x_2:
[----:B------:R-:W-:Y:S05]  /*1a70*/  BSYNC.RECONVERGENT B0 ;  /* 0x0000000000007941 */ /* 0x000fea0003800200 */
.L_x_1:
[----:B------:R-:W0:Y:S01]  /*1a80*/  LDC R10, c[0x0][0x384] ;  /* 0x0000e100ff0a7b82 */ /* 0x000e220000000800 */
[----:B------:R-:W1:Y:S01]  /*1a90*/  LDCU UR5, c[0x0][0x388] ;  /* 0x00007100ff0577ac */ /* 0x000e620008000800 */
[----:B------:R-:W-:Y:S06]  /*1aa0*/  BSSY.RECONVERGENT B0, `(.L_x_22) ;  /* 0x000068e000007945 */ /* 0x000fec0003800200 */
[----:B------:R-:W2:Y:S01]  /*1ab0*/  LDC R18, c[0x0][0x3e0] ;  /* 0x0000f800ff127b82 */ /* 0x000ea20000000800 */
[----:B-1----:R-:W-:Y:S01]  /*1ac0*/  UIADD3 UR4, UPT, UPT, UR5, -0x1, URZ ;  /* 0xffffffff05047890 */ /* 0x002fe2000fffe0ff */
[----:B0-----:R-:W-:Y:S01]  /*1ad0*/  IABS R9, R10 ;  /* 0x0000000a00097213 */ /* 0x001fe20000000000 */
[----:B------:R-:W0:Y:S01]  /*1ae0*/  I2F.U32.RP R20, R10 ;  /* 0x0000000a00147306 */ /* 0x000e220000209000 */
[----:B--2---:R-:W-:-:S07]  /*1af0*/  IMAD R5, R18, 0x4de1, R0 ;  /* 0x00004de112057824 */ /* 0x004fce00078e0200 */
[----:B------:R-:W1:Y:S01]  /*1b00*/  I2F.RP R19, R9 ;  /* 0x0000000900137306 */ /* 0x000e620000209400 */
[--C-:B------:R-:W-:Y:S01]  /*1b10*/  IMAD R18, R18, -0x4de0, R5.reuse ;  /* 0xffffb22012127824 */ /* 0x100fe200078e0205 */
[----:B------:R-:W-:-:S06]  /*1b20*/  SHF.R.S32.HI R22, RZ, 0x1f, R5 ;  /* 0x0000001fff167819 */ /* 0x000fcc0000011405 */
[----:B0-----:R-:W0:Y:S01]  /*1b30*/  MUFU.RCP R20, R20 ;  /* 0x0000001400147308 */ /* 0x001e220000001000 */
[----:B------:R-:W-:Y:S02]  /*1b40*/  IABS R23, R18 ;  /* 0x0000001200177213 */ /* 0x000fe40000000000 */
[--C-:B------:R-:W-:Y:S02]  /*1b50*/  SHF.R.U64 R5, R5, 0x1b, R22.reuse ;  /* 0x0000001b05057819 */ /* 0x100fe40000001216 */
[--C-:B------:R-:W-:Y:S02]  /*1b60*/  SHF.R.U32.HI R24, RZ, 0xd, R22.reuse ;  /* 0x0000000dff187819 */ /* 0x100fe40000011616 */
[----:B------:R-:W-:Y:S01]  /*1b70*/  SHF.R.U32.HI R22, RZ, 0x1b, R22 ;  /* 0x0000001bff167819 */ /* 0x000fe20000011616 */
[----:B-1----:R-:W1:Y:S01]  /*1b80*/  MUFU.RCP R19, R19 ;  /* 0x0000001300137308 */ /* 0x002e620000001000 */
[----:B------:R-:W-:-:S04]  /*1b90*/  LOP3.LUT R5, R24, R5, RZ, 0x3c, !PT ;  /* 0x0000000518057212 */ /* 0x000fc800078e3cff */
[----:B------:R-:W-:Y:S01]  /*1ba0*/  SHF.R.W.U32 R5, R5, R22, R5 ;  /* 0x0000001605057219 */ /* 0x000fe20000001e05 */
[----:B0-----:R-:W-:-:S04]  /*1bb0*/  VIADD R6, R20, 0xffffffe ;  /* 0x0ffffffe14067836 */ /* 0x001fc80000000000 */
[----:B------:R0:W2:Y:S01]  /*1bc0*/  F2I.FTZ.U32.TRUNC.NTZ R7, R6 ;  /* 0x0000000600077305 */ /* 0x0000a2000021f000 */
[----:B-1----:R-:W-:Y:S02]  /*1bd0*/  VIADD R12, R19, 0xffffffe ;  /* 0x0ffffffe130c7836 */ /* 0x002fe40000000000 */
[----:B------:R-:W-:-:S05]  /*1be0*/  VIADD R19, R18, 0x1 ;  /* 0x0000000112137836 */ /* 0x000fca0000000000 */
[----:B------:R1:W3:Y:S01]  /*1bf0*/  F2I.FTZ.U32.TRUNC.NTZ R13, R12 ;  /* 0x0000000c000d7305 */ /* 0x0002e2000021f000 */
[----:B0-----:R-:W-:Y:S01]  /*1c00*/  IABS R6, R19 ;  /* 0x0000001300067213 */ /* 0x001fe20000000000 */
[----:B--2---:R-:W-:Y:S02]  /*1c10*/  IMAD.MOV R25, RZ, RZ, -R7 ;  /* 0x000000ffff197224 */ /* 0x004fe400078e0a07 */
[----:B-1----:R-:W-:Y:S02]  /*1c20*/  IMAD.MOV.U32 R12, RZ, RZ, RZ ;  /* 0x000000ffff0c7224 */ /* 0x002fe400078e00ff */
[----:B---3--:R-:W-:-:S04]  /*1c30*/  IMAD.MOV R20, RZ, RZ, -R13 ;  /* 0x000000ffff147224 */ /* 0x008fc800078e0a0d */
[----:B------:R-:W-:Y:S02]  /*1c40*/  IMAD R21, R20, R9, RZ ;  /* 0x0000000914157224 */ /* 0x000fe400078e02ff */
[----:B------:R-:W-:Y:S02]  /*1c50*/  IMAD.MOV.U32 R20, RZ, RZ, R23 ;  /* 0x000000ffff147224 */ /* 0x000fe400078e0017 */
[----:B------:R-:W-:-:S04]  /*1c60*/  IMAD.HI.U32 R12, R13, R21, R12 ;  /* 0x000000150d0c7227 */ /* 0x000fc800078e000c */
[----:B------:R-:W-:Y:S02]  /*1c70*/  IMAD.MOV.U32 R21, RZ, RZ, R6 ;  /* 0x000000ffff157224 */ /* 0x000fe400078e0006 */
[----:B------:R-:W-:Y:S02]  /*1c80*/  IMAD R23, R25, R10, RZ ;  /* 0x0000000a19177224 */ /* 0x000fe400078e02ff */
[----:B------:R-:W-:Y:S02]  /*1c90*/  IMAD.MOV.U32 R6, RZ, RZ, RZ ;  /* 0x000000ffff067224 */ /* 0x000fe400078e00ff */
[----:B------:R-:W-:-:S04]  /*1ca0*/  IMAD.HI.U32 R13, R12, R20, RZ ;  /* 0x000000140c0d7227 */ /* 0x000fc800078e00ff */
[----:B------:R-:W-:-:S04]  /*1cb0*/  IMAD.HI.U32 R6, R7, R23, R6 ;  /* 0x0000001707067227 */ /* 0x000fc800078e0006 */
[----:B------:R-:W-:-:S04]  /*1cc0*/  IMAD.HI.U32 R12, R12, R21, RZ ;  /* 0x000000150c0c7227 */ /* 0x000fc800078e00ff */
[----:B------:R-:W-:Y:S02]  /*1cd0*/  IMAD.MOV R13, RZ, RZ, -R13 ;  /* 0x000000ffff0d7224 */ /* 0x000fe400078e0a0d */
[----:B------:R-:W-:-:S04]  /*1ce0*/  IMAD.HI.U32 R7, R6, R5, RZ ;  /* 0x0000000506077227 */ /* 0x000fc800078e00ff */
[----:B------:R-:W-:Y:S02]  /*1cf0*/  IMAD.MOV R12, RZ, RZ, -R12 ;  /* 0x000000ffff0c7224 */ /* 0x000fe400078e0a0c */
[C---:B------:R-:W-:Y:S02]  /*1d00*/  IMAD R6, R9.reuse, R13, R20 ;  /* 0x0000000d09067224 */ /* 0x040fe400078e0214 */
[----:B------:R-:W-:Y:S01]  /*1d10*/  IMAD.MOV R7, RZ, RZ, -R7 ;  /* 0x000000ffff077224 */ /* 0x000fe200078e0a07 */
[----:B------:R-:W0:Y:S01]  /*1d20*/  LDC R13, c[0x0][0x3e4] ;  /* 0x0000f900ff0d7b82 */ /* 0x000e220000000800 */
[C---:B------:R-:W-:Y:S01]  /*1d30*/  IMAD R12, R9.reuse, R12, R21 ;  /* 0x0000000c090c7224 */ /* 0x040fe200078e0215 */
[----:B------:R-:W-:Y:S01]  /*1d40*/  ISETP.GT.U32.AND P1, PT, R9, R6, PT ;  /* 0x000000060900720c */ /* 0x000fe20003f24070 */
[----:B------:R-:W-:-:S03]  /*1d50*/  IMAD R7, R10, R7, R5 ;  /* 0x000000070a077224 */ /* 0x000fc600078e0205 */
[----:B------:R-:W-:Y:S02]  /*1d60*/  ISETP.GT.U32.AND P2, PT, R9, R12, PT ;  /* 0x0000000c0900720c */ /* 0x000fe40003f44070 */
[----:B------:R-:W-:-:S07]  /*1d70*/  ISETP.GE.U32.AND P0, PT, R7, R10, PT ;  /* 0x0000000a0700720c */ /* 0x000fce0003f06070 */
[----:B------:R-:W-:Y:S01]  /*1d80*/  @!P1 IMAD.IADD R6, R6, 0x1, -R9 ;  /* 0x0000000106069824 */ /* 0x000fe200078e0a09 */
[----:B------:R-:W-:-:S03]  /*1d90*/  ISETP.GE.AND P1, PT, R18, RZ, PT ;  /* 0x000000ff1200720c */ /* 0x000fc60003f26270 */
[----:B------:R-:W-:Y:S01]  /*1da0*/  @!P2 IMAD.IADD R12, R12, 0x1, -R9 ;  /* 0x000000010c0ca824 */ /* 0x000fe200078e0a09 */
[----:B------:R-:W-:Y:S01]  /*1db0*/  ISETP.GT.U32.AND P3, PT, R9, R6, PT ;  /* 0x000000060900720c */ /* 0x000fe20003f64070 */
[----:B------:R-:W-:Y:S01]  /*1dc0*/  @P0 IMAD.IADD R7, R7, 0x1, -R10 ;  /* 0x0000000107070824 */ /* 0x000fe200078e0a0a */
[----:B------:R-:W-:Y:S02]  /*1dd0*/  ISETP.GE.AND P2, PT, R19, RZ, PT ;  /* 0x000000ff1300720c */ /* 0x000fe40003f46270 */
[----:B------:R-:W-:Y:S02]  /*1de0*/  ISETP.GT.U32.AND P4, PT, R9, R12, PT ;  /* 0x0000000c0900720c */ /* 0x000fe40003f84070 */
[----:B------:R-:W-:Y:S02]  /*1df0*/  ISETP.GE.U32.AND P0, PT, R7, R10, PT ;  /* 0x0000000a0700720c */ /* 0x000fe40003f06070 */
[----:B0-----:R-:W-:-:S05]  /*1e00*/  FSETP.GT.AND P5, PT, R13, 0.0010000000474974513054, PT ;  /* 0x3a83126f0d00780b */ /* 0x001fca0003fa4000 */
[----:B------:R-:W-:Y:S01]  /*1e10*/  @!P3 IMAD.IADD R6, R6, 0x1, -R9 ;  /* 0x000000010606b824 */ /* 0x000fe200078e0a09 */
[----:B------:R-:W-:-:S03]  /*1e20*/  ISETP.NE.AND P3, PT, R10, RZ, PT ;  /* 0x000000ff0a00720c */ /* 0x000fc60003f65270 */
[----:B------:R-:W-:Y:S01]  /*1e30*/  @!P4 IMAD.IADD R12, R12, 0x1, -R9 ;  /* 0x000000010c0cc824 */ /* 0x000fe200078e0a09 */
[----:B------:R-:W-:Y:S01]  /*1e40*/  ISETP.NE.U32.AND P4, PT, R10, RZ, PT ;  /* 0x000000ff0a00720c */ /* 0x000fe20003f85070 */
[----:B------:R-:W-:Y:S01]  /*1e50*/  @P0 IMAD.IADD R7, R7, 0x1, -R10 ;  /* 0x0000000107070824 */ /* 0x000fe200078e0a0a */
[----:B------:R-:W-:Y:S01]  /*1e60*/  LOP3.LUT R9, RZ, R10, RZ, 0x33, !PT ;  /* 0x0000000aff097212 */ /* 0x000fe200078e33ff */
[----:B------:R-:W-:Y:S02]  /*1e70*/  @!P1 IMAD.MOV R6, RZ, RZ, -R6 ;  /* 0x000000ffff069224 */ /* 0x000fe400078e0a06 */
[----:B------:R-:W-:Y:S01]  /*1e80*/  @!P2 IMAD.MOV R12, RZ, RZ, -R12 ;  /* 0x000000ffff0ca224 */ /* 0x000fe200078e0a0c */
[C---:B------:R-:W-:Y:S02]  /*1e90*/  SEL R7, R9.reuse, R7, !P4 ;  /* 0x0000000709077207 */ /* 0x040fe40006000000 */
[C---:B------:R-:W-:Y:S02]  /*1ea0*/  SEL R33, R9.reuse, R6, !P3 ;  /* 0x0000000609217207 */ /* 0x040fe40005800000 */
[----:B------:R-:W-:Y:S01]  /*1eb0*/  SEL R9, R9, R12, !P3 ;  /* 0x0000000c09097207 */ /* 0x000fe20005800000 */
[----:B------:R-:W-:Y:S06]  /*1ec0*/  @!P5 BRA `(.L_x_23) ;  /* 0x000000340018d947 */ /* 0x000fec0003800000 */
[----:B------:R-:W-:Y:S01]  /*1ed0*/  ISETP.NE.AND P0, PT, R33, R2, PT ;  /* 0x000000022100720c */ /* 0x000fe20003f05270 */
[----:B------:R-:W-:Y:S01]  /*1ee0*/  BSSY.RECONVERGENT B1, `(.L_x_24) ;  /* 0x0000119000017945 */ /* 0x000fe20003800200 */
[----:B------:R-:W-:Y:S01]  /*1ef0*/  LOP3.LUT R11, RZ, R11, RZ, 0x33, !PT ;  /* 0x0000000bff0b7212 */ /* 0x000fe200078e33ff */
[----:B------:R-:W-:Y:S01]  /*1f00*/  IMAD.MOV.U32 R12, RZ, RZ, -0x1 ;  /* 0xffffffffff0c7424 */ /* 0x000fe200078e00ff */
[C---:B------:R-:W-:Y:S01]  /*1f10*/  LOP3.LUT R6, R3.reuse, 0xf, RZ, 0xc0, !PT ;  /* 0x0000000f03067812 */ /* 0x040fe200078ec0ff */
[----:B------:R-:W-:Y:S01]  /*1f20*/  IMAD.MOV.U32 R13, RZ, RZ, 0x447a0000 ;  /* 0x447a0000ff0d7424 */ /* 0x000fe200078e00ff */
[----:B------:R-:W-:Y:S01]  /*1f30*/  LOP3.LUT R10, R3, 0x7, RZ, 0xc0, !PT ;  /* 0x00000007030a7812 */ /* 0x000fe200078ec0ff */
[----:B------:R-:W-:Y:S02]  /*1f40*/  IMAD.IADD R8, R8, 0x1, R11 ;  /* 0x0000000108087824 */ /* 0x000fe400078e020b */
[----:B------:R-:W-:-:S04]  /*1f50*/  IMAD.MOV.U32 R11, RZ, RZ, -0xf423f ;  /* 0xfff0bdc1ff0b7424 */ /* 0x000fc800078e00ff */
[----:B------:R-:W-:Y:S05]  /*1f60*/  @!P0 BRA `(.L_x_25) ;  /* 0x0000001000408947 */ /* 0x000fea0003800000 */
[----:B------:R-:W0:Y:S02]  /*1f70*/  LDC.64 R18, c[0x0][0x3b8] ;  /* 0x0000ee00ff127b82 */ /* 0x000e240000000a00 */
[----:B0-----:R-:W-:-:S05]  /*1f80*/  IMAD.WIDE R18, R33, 0x4, R18 ;  /* 0x0000000421127825 */ /* 0x001fca00078e0212 */
[----:B------:R0:W5:Y:S01]  /*1f90*/  LDG.E R11, desc[UR6][R18.64] ;  /* 0x00000006120b7981 */ /* 0x000162000c1e1900 */
[----:B------:R-:W-:Y:S01]  /*1fa0*/  ISETP.GE.AND P0, PT, R3, 0x1, PT ;  /* 0x000000010300780c */ /* 0x000fe20003f06270 */
[----:B------:R-:W-:Y:S01]  /*1fb0*/  BSSY.RECONVERGENT B2, `(.L_x_26) ;  /* 0x00000ee000027945 */ /* 0x000fe20003800200 */
[----:B------:R-:W-:-:S11]  /*1fc0*/  IMAD.MOV.U32 R27, RZ, RZ, RZ ;  /* 0x000000ffff1b7224 */ /* 0x000fd600078e00ff */
[----:B0-----:R-:W-:Y:S05]  /*1fd0*/  @!P0 BRA `(.L_x_27) ;  /* 0x0000000c00ac8947 */ /* 0x001fea0003800000 */
[----:B------:R-:W-:Y:S01]  /*1fe0*/  ISETP.GE.U32.AND P0, PT, R8, 0xf, PT ;  /* 0x0000000f0800780c */ /* 0x000fe20003f06070 */
[----:B------:R-:W-:Y:S01]  /*1ff0*/  IMAD.MOV.U32 R12, RZ, RZ, 0x1 ;  /* 0x00000001ff0c7424 */ /* 0x000fe200078e00ff */
[----:B------:R-:W-:Y:S01]  /*2000*/  LOP3.LUT R37, R33, 0x3f, RZ, 0xc0, !PT ;  /* 0x0000003f21257812 */ /* 0x000fe200078ec0ff */
[----:B------:R-:W-:Y:S01]  /*2010*/  BSSY.RECONVERGENT B3, `(.L_x_28) ;  /* 0x0000072000037945 */ /* 0x000fe20003800200 */
[----:B------:R-:W-:Y:S01]  /*2020*/  ISETP.NE.AND P2, PT, R6, RZ, PT ;  /* 0x000000ff0600720c */ /* 0x000fe20003f45270 */
[----:B------:R-:W-:Y:S01]  /*2030*/  IMAD.MOV.U32 R27, RZ, RZ, RZ ;  /* 0x000000ffff1b7224 */ /* 0x000fe200078e00ff */
[CC--:B------:R-:W-:Y:S02]  /*2040*/  SHF.L.U64.HI R35, R12.reuse, R37.reuse, RZ ;  /* 0x000000250c237219 */ /* 0x0c0fe400000102ff */
[----:B------:R-:W-:Y:S01]  /*2050*/  SHF.L.U32 R37, R12, R37, RZ ;  /* 0x000000250c257219 */ /* 0x000fe200000006ff */
[----:B------:R-:W-:-:S04]  /*2060*/  IMAD.MOV.U32 R12, RZ, RZ, RZ ;  /* 0x000000ffff0c7224 */ /* 0x000fc800078e00ff */
[----:B------:R-:W-:Y:S05]  /*2070*/  @!P0 BRA `(.L_x_29) ;  /* 0x0000000400ac8947 */ /* 0x000fea0003800000 */
[----:B------:R-:W-:Y:S01]  /*2080*/  IADD3 R18, P0, PT, R14, 0x40, RZ ;  /* 0x000000400e127810 */ /* 0x000fe20007f1e0ff */
[----:B------:R-:W-:Y:S01]  /*2090*/  IMAD.MOV.U32 R27, RZ, RZ, RZ ;  /* 0x000000ffff1b7224 */ /* 0x000fe200078e00ff */
[----:B------:R-:W-:-:S03]  /*20a0*/  LOP3.LUT R12, R3, 0x7ffffff0, RZ, 0xc0, !PT ;  /* 0x7ffffff0030c7812 */ /* 0x000fc600078ec0ff */
[----:B------:R-:W-:Y:S02]  /*20b0*/  IMAD.X R19, RZ, RZ, R15, P0 ;  /* 0x000000ffff137224 */ /* 0x000fe400000e060f */
[----:B------:R-:W-:-:S07]  /*20c0*/  IMAD.MOV R30, RZ, RZ, -R12 ;  /* 0x000000ffff1e7224 */ /* 0x000fce00078e0a0c */
.L_x_30:
[----:B------:R-:W2:Y:S04]  /*20d0*/  LD.E.64 R20, desc[UR6][R18.64+-0x40] ;  /* 0xffffc00612147980 */ /* 0x000ea8000c101b00 */
[----:B------:R-:W3:Y:S04]  /*20e0*/  LD.E.64 R28, desc[UR6][R18.64+-0x38] ;  /* 0xffffc806121c7980 */ /* 0x000ee8000c101b00 */
[----:B------:R-:W4:Y:S04]  /*20f0*/  LD.E.64 R24, desc[UR6][R18.64+-0x30] ;  /* 0xffffd00612187980 */ /* 0x000f28000c101b00 */
[----:B------:R-:W4:Y:S01]  /*2100*/  LD.E.64 R22, desc[UR6][R18.64+-0x28] ;  /* 0xffffd80612167980 */ /* 0x000f22000c101b00 */
[----:B--2---:R-:W-:-:S02]  /*2110*/  LOP3.LUT R36, R20, R37, RZ, 0xfc, !PT ;  /* 0x0000002514247212 */ /* 0x004fc400078efcff */
[----:B------:R-:W-:Y:S02]  /*2120*/  LOP3.LUT R20, R21, R35, RZ, 0xfc, !PT ;  /* 0x0000002315147212 */ /* 0x000fe400078efcff */
[----:B------:R-:W-:Y:S08]  /*2130*/  POPC R26, R36 ;  /* 0x00000024001a7309 */ /* 0x000ff00000000000 */
[----:B------:R0:W1:Y:S02]  /*2140*/  POPC R31, R20 ;  /* 0x00000014001f7309 */ /* 0x0000640000000000 */
[----:B0-----:R-:W2:Y:S01]  /*2150*/  LD.E.64 R20, desc[UR6][R18.64+-0x20] ;  /* 0xffffe00612147980 */ /* 0x001ea2000c101b00 */
[----:B---3--:R-:W-:-:S02]  /*2160*/  LOP3.LUT R32, R28, R37, RZ, 0xfc, !PT ;  /* 0x000000251c207212 */ /* 0x008fc400078efcff */
[----:B------:R-:W-:Y:S02]  /*2170*/  LOP3.LUT R34, R29, R35, RZ, 0xfc, !PT ;  /* 0x000000231d227212 */ /* 0x000fe400078efcff */
[----:B-1----:R-:W-:Y:S01]  /*2180*/  IADD3 R31, PT, PT, R27, R26, R31 ;  /* 0x0000001a1b1f7210 */ /* 0x002fe20007ffe01f */
[----:B------:R-:W-:Y:S01]  /*2190*/  POPC R28, R32 ;  /* 0x00000020001c7309 */ /* 0x000fe20000000000 */
[----:B------:R-:W3:Y:S07]  /*21a0*/  LD.E.64 R26, desc[UR6][R18.64+-0x18] ;  /* 0xffffe806121a7980 */ /* 0x000eee000c101b00 */
[----:B------:R4:W0:Y:S02]  /*21b0*/  POPC R29, R34 ;  /* 0x00000022001d7309 */ /* 0x0008240000000000 */
[----:B----4-:R-:W-:-:S02]  /*21c0*/  LOP3.LUT R34, R24, R37, RZ, 0xfc, !PT ;  /* 0x0000002518227212 */ /* 0x010fc400078efcff */
[----:B0-----:R-:W-:Y:S02]  /*21d0*/  IADD3 R28, PT, PT, R31, R28, R29 ;  /* 0x0000001c1f1c7210 */ /* 0x001fe40007ffe01d */
[-C--:B------:R-:W-:Y:S02]  /*21e0*/  LOP3.LUT R31, R25, R35.reuse, RZ, 0xfc, !PT ;  /* 0x00000023191f7212 */ /* 0x080fe400078efcff */
[----:B------:R-:W4:Y:S01]  /*21f0*/  LD.E.64 R24, desc[UR6][R18.64+-0x10] ;  /* 0xfffff00612187980 */ /* 0x000f22000c101b00 */
[----:B------:R-:W-:Y:S01]  /*2200*/  POPC R29, R34 ;  /* 0x00000022001d7309 */ /* 0x000fe20000000000 */
[----:B------:R-:W-:-:S07]  /*2210*/  LOP3.LUT R36, R23, R35, RZ, 0xfc, !PT ;  /* 0x0000002317247212 */ /* 0x000fce00078efcff */
[----:B------:R-:W0:Y:S02]  /*2220*/  POPC R31, R31 ;  /* 0x0000001f001f7309 */ /* 0x000e240000000000 */
[----:B0-----:R-:W-:Y:S02]  /*2230*/  IADD3 R28, PT, PT, R28, R29, R31 ;  /* 0x0000001d1c1c7210 */ /* 0x001fe40007ffe01f */
[----:B------:R-:W-:Y:S02]  /*2240*/  LOP3.LUT R29, R22, R37, RZ, 0xfc, !PT ;  /* 0x00000025161d7212 */ /* 0x000fe400078efcff */
[----:B------:R-:W4:Y:S02]  /*2250*/  LD.E.64 R22, desc[UR6][R18.64+-0x8] ;  /* 0xfffff80612167980 */ /* 0x000f24000c101b00 */
[----:B------:R-:W-:Y:S08]  /*2260*/  POPC R32, R36 ;  /* 0x0000002400207309 */ /* 0x000ff00000000000 */
[----:B------:R-:W0:Y:S02]  /*2270*/  POPC R29, R29 ;  /* 0x0000001d001d7309 */ /* 0x000e240000000000 */
[----:B0-----:R-:W-:-:S02]  /*2280*/  IADD3 R32, PT, PT, R28, R29, R32 ;  /* 0x0000001d1c207210 */ /* 0x001fc40007ffe020 */
[----:B--2---:R-:W-:Y:S02]  /*2290*/  LOP3.LUT R21, R21, R35, RZ, 0xfc, !PT ;  /* 0x0000002315157212 */ /* 0x004fe400078efcff */
[----:B------:R-:W-:-:S04]  /*22a0*/  LOP3.LUT R31, R20, R37, RZ, 0xfc, !PT ;  /* 0x00000025141f7212 */ /* 0x000fc800078efcff */
[----:B------:R-:W-:Y:S01]  /*22b0*/  POPC R20, R31 ;  /* 0x0000001f00147309 */ /* 0x000fe20000000000 */
[----:B---3--:R-:W-:Y:S02]  /*22c0*/  LOP3.LUT R36, R26, R37, RZ, 0xfc, !PT ;  /* 0x000000251a247212 */ /* 0x008fe400078efcff */
[----:B------:R-:W-:Y:S02]  /*22d0*/  LOP3.LUT R34, R27, R35, RZ, 0xfc, !PT ;  /* 0x000000231b227212 */ /* 0x000fe400078efcff */
[----:B------:R-:W2:Y:S03]  /*22e0*/  LD.E.64 R26, desc[UR6][R18.64] ;  /* 0x00000006121a7980 */ /* 0x000ea6000c101b00 */
[----:B------:R-:W0:Y:S08]  /*22f0*/  POPC R21, R21 ;  /* 0x0000001500157309 */ /* 0x000e300000000000 */
[----:B------:R-:W-:Y:S01]  /*2300*/  POPC R28, R36 ;  /* 0x00000024001c7309 */ /* 0x000fe20000000000 */
[----:B0-----:R-:W-:-:S02]  /*2310*/  IADD3 R32, PT, PT, R32, R20, R21 ;  /* 0x0000001420207210 */ /* 0x001fc40007ffe015 */
[----:B------:R-:W3:Y:S01]  /*2320*/  LD.E.64 R20, desc[UR6][R18.64+0x8] ;  /* 0x0000080612147980 */ /* 0x000ee2000c101b00 */
[----:B----4-:R-:W-:Y:S02]  /*2330*/  LOP3.LUT R29, R24, R37, RZ, 0xfc, !PT ;  /* 0x00000025181d7212 */ /* 0x010fe400078efcff */
[----:B------:R-:W-:Y:S02]  /*2340*/  LOP3.LUT R31, R25, R35, RZ, 0xfc, !PT ;  /* 0x00000023191f7212 */ /* 0x000fe400078efcff */
[----:B------:R-:W0:Y:S01]  /*2350*/  POPC R34, R34 ;  /* 0x0000002200227309 */ /* 0x000e220000000000 */
[----:B------:R-:W4:Y:S07]  /*2360*/  LD.E.64 R24, desc[UR6][R18.64+0x10] ;  /* 0x0000100612187980 */ /* 0x000f2e000c101b00 */
[----:B------:R-:W-:Y:S08]  /*2370*/  POPC R29, R29 ;  /* 0x0000001d001d7309 */ /* 0x000ff00000000000 */
[----:B------:R-:W1:Y:S01]  /*2380*/  POPC R31, R31 ;  /* 0x0000001f001f7309 */ /* 0x000e620000000000 */
[----:B0-----:R-:W-:-:S02]  /*2390*/  IADD3 R28, PT, PT, R32, R28, R34 ;  /* 0x0000001c201c7210 */ /* 0x001fc40007ffe022 */
[----:B------:R-:W-:Y:S02]  /*23a0*/  LOP3.LUT R32, R23, R35, RZ, 0xfc, !PT ;  /* 0x0000002317207212 */ /* 0x000fe400078efcff */
[----:B-1----:R-:W-:Y:S02]  /*23b0*/  IADD3 R29, PT, PT, R28, R29, R31 ;  /* 0x0000001d1c1d7210 */ /* 0x002fe40007ffe01f */
[-C--:B------:R-:W-:Y:S02]  /*23c0*/  LOP3.LUT R28, R22, R37.reuse, RZ, 0xfc, !PT ;  /* 0x00000025161c7212 */ /* 0x080fe400078efcff */
[----:B------:R-:W4:Y:S01]  /*23d0*/  LD.E.64 R22, desc[UR6][R18.64+0x18] ;  /* 0x0000180612167980 */ /* 0x000f22000c101b00 */
[----:B------:R-:W-:Y:S08]  /*23e0*/  POPC R32, R32 ;  /* 0x0000002000207309 */ /* 0x000ff00000000000 */
[----:B------:R-:W0:Y:S01]  /*23f0*/  POPC R28, R28 ;  /* 0x0000001c001c7309 */ /* 0x000e220000000000 */
[----:B--2---:R-:W-:-:S02]  /*2400*/  LOP3.LUT R31, R26, R37, RZ, 0xfc, !PT ;  /* 0x000000251a1f7212 */ /* 0x004fc400078efcff */
[----:B------:R-:W-:-:S05]  /*2410*/  LOP3.LUT R34, R27, R35, RZ, 0xfc, !PT ;  /* 0x000000231b227212 */ /* 0x000fca00078efcff */
[----:B------:R-:W-:Y:S08]  /*2420*/  POPC R31, R31 ;  /* 0x0000001f001f7309 */ /* 0x000ff00000000000 */
[----:B------:R-:W1:Y:S01]  /*2430*/  POPC R34, R34 ;  /* 0x0000002200227309 */ /* 0x000e620000000000 */
[----:B---3--:R-:W-:Y:S02]  /*2440*/  LOP3.LUT R20, R20, R37, RZ, 0xfc, !PT ;  /* 0x0000002514147212 */ /* 0x008fe400078efcff */
[----:B------:R-:W-:-:S05]  /*2450*/  LOP3.LUT R36, R21, R35, RZ, 0xfc, !PT ;  /* 0x0000002315247212 */ /* 0x000fca00078efcff */
[----:B------:R-:W-:Y:S01]  /*2460*/  POPC R20, R20 ;  /* 0x0000001400147309 */ /* 0x000fe20000000000 */
[----:B0-----:R-:W-:-:S07]  /*2470*/  IADD3 R26, PT, PT, R29, R28, R32 ;  /* 0x0000001c1d1a7210 */ /* 0x001fce0007ffe020 */
[----:B------:R-:W0:Y:S01]  /*2480*/  POPC R21, R36 ;  /* 0x0000002400157309 */ /* 0x000e220000000000 */
[----:B-1----:R-:W-:Y:S02]  /*2490*/  IADD3 R26, PT, PT, R26, R31, R34 ;  /* 0x0000001f1a1a7210 */ /* 0x002fe40007ffe022 */
[----:B----4-:R-:W-:-:S06]  /*24a0*/  LOP3.LUT R29, R24, R37, RZ, 0xfc, !PT ;  /* 0x00000025181d7212 */ /* 0x010fcc00078efcff */
[----:B------:R-:W-:Y:S01]  /*24b0*/  POPC R29, R29 ;  /* 0x0000001d001d7309 */ /* 0x000fe20000000000 */
[----:B0-----:R-:W-:Y:S02]  /*24c0*/  IADD3 R28, PT, PT, R26, R20, R21 ;  /* 0x000000141a1c7210 */ /* 0x001fe40007ffe015 */
[----:B------:R-:W-:Y:S01]  /*24d0*/  LOP3.LUT R21, R25, R35, RZ, 0xfc, !PT ;  /* 0x0000002319157212 */ /* 0x000fe200078efcff */
[----:B------:R-:W2:Y:S04]  /*24e0*/  LD.E.64 R26, desc[UR6][R18.64+0x20] ;  /* 0x00002006121a7980 */ /* 0x000ea8000c101b00 */
[----:B------:R0:W1:Y:S01]  /*24f0*/  POPC R31, R21 ;  /* 0x00000015001f7309 */ /* 0x0000620000000000 */
[----:B------:R-:W3:Y:S04]  /*2500*/  LD.E.64 R24, desc[UR6][R18.64+0x28] ;  /* 0x0000280612187980 */ /* 0x000ee8000c101b00 */
[----:B0-----:R-:W4:Y:S01]  /*2510*/  LD.E.64 R20, desc[UR6][R18.64+0x30] ;  /* 0x0000300612147980 */ /* 0x001f22000c101b00 */
[----:B-1----:R-:W-:-:S02]  /*2520*/  IADD3 R29, PT, PT, R28, R29, R31 ;  /* 0x0000001d1c1d7210 */ /* 0x002fc40007ffe01f */
[----:B------:R-:W-:Y:S02]  /*2530*/  LOP3.LUT R28, R22, R37, RZ, 0xfc, !PT ;  /* 0x00000025161c7212 */ /* 0x000fe400078efcff */
[----:B------:R-:W-:Y:S02]  /*2540*/  LOP3.LUT R31, R23, R35, RZ, 0xfc, !PT ;  /* 0x00000023171f7212 */ /* 0x000fe400078efcff */
[----:B------:R0:W4:Y:S02]  /*2550*/  LD.E.64 R22, desc[UR6][R18.64+0x38] ;  /* 0x0000380612167980 */ /* 0x000124000c101b00 */
[----:B------:R-:W-:Y:S08]  /*2560*/  POPC R28, R28 ;  /* 0x0000001c001c7309 */ /* 0x000ff00000000000 */
[----:B------:R-:W1:Y:S01]  /*2570*/  POPC R31, R31 ;  /* 0x0000001f001f7309 */ /* 0x000e620000000000 */
[----:B------:R-:W-:Y:S01]  /*2580*/  VIADD R30, R30, 0x10 ;  /* 0x000000101e1e7836 */ /* 0x000fe20000000000 */
[----:B-1----:R-:W-:-:S04]  /*2590*/  IADD3 R29, PT, PT, R29, R28, R31 ;  /* 0x0000001c1d1d7210 */ /* 0x002fc80007ffe01f */
[----:B------:R-:W-:Y:S02]  /*25a0*/  ISETP.NE.AND P0, PT, R30, RZ, PT ;  /* 0x000000ff1e00720c */ /* 0x000fe40003f05270 */
[----:B0-----:R-:W-:-:S05]  /*25b0*/  IADD3 R18, P1, PT, R18, 0x80, RZ ;  /* 0x0000008012127810 */ /* 0x001fca0007f3e0ff */
[----:B------:R-:W-:Y:S01]  /*25c0*/  IMAD.X R19, RZ, RZ, R19, P1 ;  /* 0x000000ffff137224 */ /* 0x000fe200008e0613 */
[----:B--2---:R-:W-:Y:S02]  /*25d0*/  LOP3.LUT R26, R26, R37, RZ, 0xfc, !PT ;  /* 0x000000251a1a7212 */ /* 0x004fe400078efcff */
[----:B------:R-:W-:Y:S02]  /*25e0*/  LOP3.LUT R27, R27, R35, RZ, 0xfc, !PT ;  /* 0x000000231b1b7212 */ /* 0x000fe400078efcff */
[----:B---3--:R-:W-:Y:S02]  /*25f0*/  LOP3.LUT R24, R24, R37, RZ, 0xfc, !PT ;  /* 0x0000002518187212 */ /* 0x008fe400078efcff */
[----:B------:R-:W-:Y:S01]  /*2600*/  LOP3.LUT R25, R25, R35, RZ, 0xfc, !PT ;  /* 0x0000002319197212 */ /* 0x000fe200078efcff */
[----:B------:R-:W-:Y:S08]  /*2610*/  POPC R26, R26 ;  /* 0x0000001a001a7309 */ /* 0x000ff00000000000 */
[----:B------:R-:W0:Y:S01]  /*2620*/  POPC R27, R27 ;  /* 0x0000001b001b7309 */ /* 0x000e220000000000 */
[----:B----4-:R-:W-:-:S02]  /*2630*/  LOP3.LUT R20, R20, R37, RZ, 0xfc, !PT ;  /* 0x0000002514147212 */ /* 0x010fc400078efcff */
[----:B------:R-:W-:-:S05]  /*2640*/  LOP3.LUT R21, R21, R35, RZ, 0xfc, !PT ;  /* 0x0000002315157212 */ /* 0x000fca00078efcff */
[----:B------:R-:W-:Y:S01]  /*2650*/  POPC R24, R24 ;  /* 0x0000001800187309 */ /* 0x000fe20000000000 */
[----:B------:R-:W-:Y:S02]  /*2660*/  LOP3.LUT R28, R23, R35, RZ, 0xfc, !PT ;  /* 0x00000023171c7212 */ /* 0x000fe400078efcff */
[----:B------:R-:W-:-:S05]  /*2670*/  LOP3.LUT R32, R22, R37, RZ, 0xfc, !PT ;  /* 0x0000002516207212 */ /* 0x000fca00078efcff */
        /* <DEDUP_REMOVED lines=11> */
.L_x_29:
[----:B------:R-:W-:Y:S05]  /*2730*/  BSYNC.RECONVERGENT B3 ;  /* 0x0000000000037941 */ /* 0x000fea0003800200 */
.L_x_28:
[----:B------:R-:W-:Y:S05]  /*2740*/  @!P2 BRA `(.L_x_27) ;  /* 0x0000000400d0a947 */ /* 0x000fea0003800000 */
[----:B------:R-:W-:Y:S01]  /*2750*/  ISETP.GE.U32.AND P0, PT, R6, 0x8, PT ;  /* 0x000000080600780c */ /* 0x000fe20003f06070 */
[----:B------:R-:W-:Y:S01]  /*2760*/  BSSY.RECONVERGENT B3, `(.L_x_31) ;  /* 0x0000036000037945 */ /* 0x000fe20003800200 */
[----:B------:R-:W-:-:S11]  /*2770*/  ISETP.NE.AND P1, PT, R10, RZ, PT ;  /* 0x000000ff0a00720c */ /* 0x000fd60003f25270 */
[----:B------:R-:W-:Y:S05]  /*2780*/  @!P0 BRA `(.L_x_32) ;  /* 0x0000000000cc8947 */ /* 0x000fea0003800000 */
[----:B------:R-:W-:-:S05]  /*2790*/  IMAD.WIDE.U32 R30, R12, 0x8, R14 ;  /* 0x000000080c1e7825 */ /* 0x000fca00078e000e */
[----:B------:R-:W2:Y:S04]  /*27a0*/  LD.E.64 R18, desc[UR6][R30.64] ;  /* 0x000000061e127980 */ /* 0x000ea8000c101b00 */
[----:B------:R-:W3:Y:S04]  /*27b0*/  LD.E.64 R20, desc[UR6][R30.64+0x8] ;  /* 0x000008061e147980 */ /* 0x000ee8000c101b00 */
[----:B------:R-:W4:Y:S01]  /*27c0*/  LD.E.64 R28, desc[UR6][R30.64+0x10] ;  /* 0x000010061e1c7980 */ /* 0x000f22000c101b00 */
[----:B--2---:R-:W-:Y:S02]  /*27d0*/  LOP3.LUT R23, R19, R35, RZ, 0xfc, !PT ;  /* 0x0000002313177212 */ /* 0x004fe400078efcff */
[----:B------:R-:W-:-:S02]  /*27e0*/  LOP3.LUT R25, R18, R37, RZ, 0xfc, !PT ;  /* 0x0000002512197212 */ /* 0x000fc400078efcff */
[----:B---3--:R-:W-:Y:S01]  /*27f0*/  LOP3.LUT R34, R20, R37, RZ, 0xfc, !PT ;  /* 0x0000002514227212 */ /* 0x008fe200078efcff */
[----:B------:R-:W2:Y:S01]  /*2800*/  LD.E.64 R18, desc[UR6][R30.64+0x18] ;  /* 0x000018061e127980 */ /* 0x000ea2000c101b00 */
[----:B------:R-:W-:Y:S01]  /*2810*/  POPC R22, R25 ;  /* 0x0000001900167309 */ /* 0x000fe20000000000 */
[----:B------:R-:W-:Y:S02]  /*2820*/  LOP3.LUT R36, R21, R35, RZ, 0xfc, !PT ;  /* 0x0000002315247212 */ /* 0x000fe400078efcff */
[----:B------:R-:W3:Y:S05]  /*2830*/  LD.E.64 R20, desc[UR6][R30.64+0x20] ;  /* 0x000020061e147980 */ /* 0x000eea000c101b00 */
[----:B------:R-:W0:Y:S08]  /*2840*/  POPC R23, R23 ;  /* 0x0000001700177309 */ /* 0x000e300000000000 */
[----:B------:R-:W-:Y:S08]  /*2850*/  POPC R32, R34 ;  /* 0x0000002200207309 */ /* 0x000ff00000000000 */
[----:B------:R-:W1:Y:S01]  /*2860*/  POPC R24, R36 ;  /* 0x0000002400187309 */ /* 0x000e620000000000 */
[----:B0-----:R-:W-:-:S02]  /*2870*/  IADD3 R27, PT, PT, R27, R22, R23 ;  /* 0x000000161b1b7210 */ /* 0x001fc40007ffe017 */
[----:B------:R-:W3:Y:S02]  /*2880*/  LD.E.64 R22, desc[UR6][R30.64+0x28] ;  /* 0x000028061e167980 */ /* 0x000ee4000c101b00 */
[----:B-1----:R-:W-:Y:S02]  /*2890*/  IADD3 R32, PT, PT, R27, R32, R24 ;  /* 0x000000201b207210 */ /* 0x002fe40007ffe018 */
[----:B------:R-:W3:Y:S04]  /*28a0*/  LD.E.64 R24, desc[UR6][R30.64+0x30] ;  /* 0x000030061e187980 */ /* 0x000ee8000c101b00 */
[----:B------:R0:W3:Y:S01]  /*28b0*/  LD.E.64 R26, desc[UR6][R30.64+0x38] ;  /* 0x000038061e1a7980 */ /* 0x0000e2000c101b00 */
[----:B----4-:R-:W-:Y:S02]  /*28c0*/  LOP3.LUT R28, R28, R37, RZ, 0xfc, !PT ;  /* 0x000000251c1c7212 */ /* 0x010fe400078efcff */
[----:B------:R-:W-:-:S04]  /*28d0*/  LOP3.LUT R29, R29, R35, RZ, 0xfc, !PT ;  /* 0x000000231d1d7212 */ /* 0x000fc800078efcff */
[----:B------:R-:W-:Y:S08]  /*28e0*/  POPC R28, R28 ;  /* 0x0000001c001c7309 */ /* 0x000ff00000000000 */
[----:B------:R-:W1:Y:S02]  /*28f0*/  POPC R29, R29 ;  /* 0x0000001d001d7309 */ /* 0x000e640000000000 */
[----:B-1----:R-:W-:Y:S01]  /*2900*/  IADD3 R29, PT, PT, R32, R28, R29 ;  /* 0x0000001c201d7210 */ /* 0x002fe20007ffe01d */
[----:B------:R-:W-:Y:S01]  /*2910*/  VIADD R12, R12, 0x8 ;  /* 0x000000080c0c7836 */ /* 0x000fe20000000000 */
[----:B--2---:R-:W-:-:S02]  /*2920*/  LOP3.LUT R18, R18, R37, RZ, 0xfc, !PT ;  /* 0x0000002512127212 */ /* 0x004fc400078efcff */
[----:B------:R-:W-:Y:S02]  /*2930*/  LOP3.LUT R19, R19, R35, RZ, 0xfc, !PT ;  /* 0x0000002313137212 */ /* 0x000fe400078efcff */
[----:B---3--:R-:W-:Y:S02]  /*2940*/  LOP3.LUT R20, R20, R37, RZ, 0xfc, !PT ;  /* 0x0000002514147212 */ /* 0x008fe400078efcff */
[----:B------:R-:W-:Y:S01]  /*2950*/  LOP3.LUT R21, R21, R35, RZ, 0xfc, !PT ;  /* 0x0000002315157212 */ /* 0x000fe200078efcff */
[----:B------:R-:W-:Y:S08]  /*2960*/  POPC R18, R18 ;  /* 0x0000001200127309 */ /* 0x000ff00000000000 */
[----:B------:R-:W1:Y:S08]  /*2970*/  POPC R19, R19 ;  /* 0x0000001300137309 */ /* 0x000e700000000000 */
[----:B------:R-:W-:Y:S01]  /*2980*/  POPC R20, R20 ;  /* 0x0000001400147309 */ /* 0x000fe20000000000 */
[----:B------:R-:W-:-:S02]  /*2990*/  LOP3.LUT R22, R22, R37, RZ, 0xfc, !PT ;  /* 0x0000002516167212 */ /* 0x000fc400078efcff */
[----:B0-----:R-:W-:-:S05]  /*29a0*/  LOP3.LUT R31, R23, R35, RZ, 0xfc, !PT ;  /* 0x00000023171f7212 */ /* 0x001fca00078efcff */
[----:B------:R-:W0:Y:S01]  /*29b0*/  POPC R21, R21 ;  /* 0x0000001500157309 */ /* 0x000e220000000000 */
[----:B-1----:R-:W-:-:S07]  /*29c0*/  IADD3 R18, PT, PT, R29, R18, R19 ;  /* 0x000000121d127210 */ /* 0x002fce0007ffe013 */
[----:B------:R-:W-:Y:S01]  /*29d0*/  POPC R22, R22 ;  /* 0x0000001600167309 */ /* 0x000fe20000000000 */
[----:B------:R-:W-:Y:S02]  /*29e0*/  LOP3.LUT R23, R24, R37, RZ, 0xfc, !PT ;  /* 0x0000002518177212 */ /* 0x000fe400078efcff */
[----:B------:R-:W-:-:S05]  /*29f0*/  LOP3.LUT R25, R25, R35, RZ, 0xfc, !PT ;  /* 0x0000002319197212 */ /* 0x000fca00078efcff */
[----:B------:R-:W1:Y:S01]  /*2a00*/  POPC R31, R31 ;  /* 0x0000001f001f7309 */ /* 0x000e620000000000 */
[----:B------:R-:W-:Y:S02]  /*2a10*/  LOP3.LUT R24, R26, R37, RZ, 0xfc, !PT ;  /* 0x000000251a187212 */ /* 0x000fe400078efcff */
[----:B------:R-:W-:-:S05]  /*2a20*/  LOP3.LUT R26, R27, R35, RZ, 0xfc, !PT ;  /* 0x000000231b1a7212 */ /* 0x000fca00078efcff */
[----:B------:R-:W-:Y:S01]  /*2a30*/  POPC R23, R23 ;  /* 0x0000001700177309 */ /* 0x000fe20000000000 */
[----:B0-----:R-:W-:-:S07]  /*2a40*/  IADD3 R18, PT, PT, R18, R20, R21 ;  /* 0x0000001412127210 */ /* 0x001fce0007ffe015 */
[----:B------:R-:W0:Y:S01]  /*2a50*/  POPC R28, R25 ;  /* 0x00000019001c7309 */ /* 0x000e220000000000 */
[----:B-1----:R-:W-:-:S07]  /*2a60*/  IADD3 R18, PT, PT, R18, R22, R31 ;  /* 0x0000001612127210 */ /* 0x002fce0007ffe01f */
[----:B------:R-:W-:Y:S08]  /*2a70*/  POPC R24, R24 ;  /* 0x0000001800187309 */ /* 0x000ff00000000000 */
[----:B------:R-:W1:Y:S01]  /*2a80*/  POPC R19, R26 ;  /* 0x0000001a00137309 */ /* 0x000e620000000000 */
[----:B0-----:R-:W-:-:S04]  /*2a90*/  IADD3 R23, PT, PT, R18, R23, R28 ;  /* 0x0000001712177210 */ /* 0x001fc80007ffe01c */
[----:B-1----:R-:W-:-:S05]  /*2aa0*/  IADD3 R19, PT, PT, R23, R24, R19 ;  /* 0x0000001817137210 */ /* 0x002fca0007ffe013 */
[----:B------:R-:W-:-:S07]  /*2ab0*/  VIADD R27, R19, 0xfffffff8 ;  /* 0xfffffff8131b7836 */ /* 0x000fce0000000000 */
.L_x_32:
[----:B------:R-:W-:Y:S05]  /*2ac0*/  BSYNC.RECONVERGENT B3 ;  /* 0x0000000000037941 */ /* 0x000fea0003800200 */
.L_x_31:
        /* <DEDUP_REMOVED lines=10> */
[----:B------:R-:W4:Y:S01]  /*2b70*/  LD.E.64 R18, desc[UR6][R28.64+0x18] ;  /* 0x000018061c127980 */ /* 0x000f22000c101b00 */
        /* <DEDUP_REMOVED lines=8> */
[----:B------:R-:W-:-:S02]  /*2c00*/  LOP3.LUT R18, R18, R37, RZ, 0xfc, !PT ;  /* 0x0000002512127212 */ /* 0x000fc400078efcff */
[----:B------:R-:W-:Y:S01]  /*2c10*/  LOP3.LUT R28, R19, R35, RZ, 0xfc, !PT ;  /* 0x00000023131c7212 */ /* 0x000fe200078efcff */
        /* <DEDUP_REMOVED lines=12> */
.L_x_34:
[----:B------:R-:W-:Y:S05]  /*2ce0*/  BSYNC.RECONVERGENT B3 ;  /* 0x0000000000037941 */ /* 0x000fea0003800200 */
.L_x_33:
[----:B------:R-:W-:Y:S05]  /*2cf0*/  @!P1 BRA `(.L_x_27) ;  /* 0x0000000000649947 */ /* 0x000fea0003800000 */
[----:B------:R-:W-:-:S05]  /*2d00*/  IMAD.WIDE.U32 R18, R12, 0x8, R14 ;  /* 0x000000080c127825 */ /* 0x000fca00078e000e */
[----:B------:R-:W2:Y:S01]  /*2d10*/  LD.E.64 R20, desc[UR6][R18.64] ;  /* 0x0000000612147980 */ /* 0x000ea2000c101b00 */
[----:B------:R-:W-:Y:S02]  /*2d20*/  ISETP.NE.AND P0, PT, R26, 0x1, PT ;  /* 0x000000011a00780c */ /* 0x000fe40003f05270 */
[----:B--2---:R-:W-:Y:S02]  /*2d30*/  LOP3.LUT R22, R20, R37, RZ, 0xfc, !PT ;  /* 0x0000002514167212 */ /* 0x004fe400078efcff */
[----:B------:R-:W-:Y:S02]  /*2d40*/  LOP3.LUT R20, R21, R35, RZ, 0xfc, !PT ;  /* 0x0000002315147212 */ /* 0x000fe400078efcff */
[----:B------:R-:W-:Y:S08]  /*2d50*/  POPC R12, R22 ;  /* 0x00000016000c7309 */ /* 0x000ff00000000000 */
[----:B------:R-:W0:Y:S02]  /*2d60*/  POPC R20, R20 ;  /* 0x0000001400147309 */ /* 0x000e240000000000 */
[----:B0-----:R-:W-:-:S05]  /*2d70*/  IADD3 R12, PT, PT, R27, R12, R20 ;  /* 0x0000000c1b0c7210 */ /* 0x001fca0007ffe014 */
[----:B------:R-:W-:Y:S01]  /*2d80*/  VIADD R27, R12, 0xffffffff ;  /* 0xffffffff0c1b7836 */ /* 0x000fe20000000000 */
[----:B------:R-:W-:Y:S06]  /*2d90*/  @!P0 BRA `(.L_x_27) ;  /* 0x00000000003c8947 */ /* 0x000fec0003800000 */
[----:B------:R-:W-:Y:S01]  /*2da0*/  ISETP.NE.AND P0, PT, R26, 0x2, PT ;  /* 0x000000021a00780c */ /* 0x000fe20003f05270 */
[----:B------:R-:W2:-:S12]  /*2db0*/  LD.E.64 R20, desc[UR6][R18.64+0x8] ;  /* 0x0000080612147980 */ /* 0x000e98000c101b00 */
[----:B------:R-:W3:Y:S01]  /*2dc0*/  @P0 LD.E.64 R22, desc[UR6][R18.64+0x10] ;  /* 0x0000100612160980 */ /* 0x000ee2000c101b00 */
[----:B--2---:R-:W-:Y:S02]  /*2dd0*/  LOP3.LUT R24, R20, R37, RZ, 0xfc, !PT ;  /* 0x0000002514187212 */ /* 0x004fe400078efcff */
[----:B------:R-:W-:Y:S02]  /*2de0*/  LOP3.LUT R20, R21, R35, RZ, 0xfc, !PT ;  /* 0x0000002315147212 */ /* 0x000fe400078efcff */
[----:B------:R-:W-:Y:S08]  /*2df0*/  POPC R12, R24 ;  /* 0x00000018000c7309 */ /* 0x000ff00000000000 */
[----:B------:R-:W0:Y:S01]  /*2e00*/  POPC R20, R20 ;  /* 0x0000001400147309 */ /* 0x000e220000000000 */
[----:B---3--:R-:W-:-:S02]  /*2e10*/  @P0 LOP3.LUT R22, R22, R37, RZ, 0xfc, !PT ;  /* 0x0000002516160212 */ /* 0x008fc400078efcff */
[----:B------:R-:W-:-:S05]  /*2e20*/  @P0 LOP3.LUT R23, R23, R35, RZ, 0xfc, !PT ;  /* 0x0000002317170212 */ /* 0x000fca00078efcff */
[----:B------:R-:W-:Y:S01]  /*2e30*/  @P0 POPC R22, R22 ;  /* 0x0000001600160309 */ /* 0x000fe20000000000 */
[----:B0-----:R-:W-:-:S07]  /*2e40*/  IADD3 R12, PT, PT, R27, R12, R20 ;  /* 0x0000000c1b0c7210 */ /* 0x001fce0007ffe014 */
[----:B------:R-:W0:Y:S01]  /*2e50*/  @P0 POPC R21, R23 ;  /* 0x0000001700150309 */ /* 0x000e220000000000 */
[----:B------:R-:W-:-:S05]  /*2e60*/  VIADD R27, R12, 0xffffffff ;  /* 0xffffffff0c1b7836 */ /* 0x000fca0000000000 */
[----:B0-----:R-:W-:-:S05]  /*2e70*/  @P0 IADD3 R21, PT, PT, R27, R22, R21 ;  /* 0x000000161b150210 */ /* 0x001fca0007ffe015 */
[----:B------:R-:W-:-:S07]  /*2e80*/  @P0 VIADD R27, R21, 0xffffffff ;  /* 0xffffffff151b0836 */ /* 0x000fce0000000000 */
.L_x_27:
[----:B------:R-:W-:Y:S05]  /*2e90*/  BSYNC.RECONVERGENT B2 ;  /* 0x0000000000027941 */ /* 0x000fea0003800200 */
.L_x_26:
[----:B------:R-:W-:Y:S01]  /*2ea0*/  IMAD.HI.U32 R12, R5, 0x10624dd3, RZ ;  /* 0x10624dd3050c7827 */ /* 0x000fe200078e00ff */
[C---:B-----5:R-:W-:Y:S01]  /*2eb0*/  ISETP.GE.AND P0, PT, R11.reuse, UR4, PT ;  /* 0x000000040b007c0c */ /* 0x060fe2000bf06270 */
[----:B------:R-:W-:Y:S01]  /*2ec0*/  BSSY.RECONVERGENT B2, `(.L_x_35) ;  /* 0x0000013000027945 */ /* 0x000fe20003800200 */
[----:B------:R-:W-:Y:S01]  /*2ed0*/  ISETP.GE.AND P1, PT, R11, UR5, PT ;  /* 0x000000050b007c0c */ /* 0x000fe2000bf26270 */
[----:B------:R-:W-:Y:S01]  /*2ee0*/  IMAD.MOV.U32 R20, RZ, RZ, 0x3a83126f ;  /* 0x3a83126fff147424 */ /* 0x000fe200078e00ff */
[----:B------:R-:W-:Y:S02]  /*2ef0*/  SHF.R.U32.HI R12, RZ, 0x6, R12 ;  /* 0x00000006ff0c7819 */ /* 0x000fe4000001160c */
[----:B------:R-:W-:Y:S01]  /*2f00*/  SEL R11, RZ, 0xfffffffe, !P0 ;  /* 0xfffffffeff0b7807 */ /* 0x000fe20004000000 */
[----:B------:R-:W-:Y:S02]  /*2f10*/  FFMA R19, R20, -R13, 1 ;  /* 0x3f80000014137423 */ /* 0x000fe4000000080d */
[----:B------:R-:W-:Y:S01]  /*2f20*/  IMAD R12, R12, -0x3e8, R5 ;  /* 0xfffffc180c0c7824 */ /* 0x000fe200078e0205 */
[----:B------:R-:W-:Y:S01]  /*2f30*/  SEL R11, R11, 0xfffffc18, !P1 ;  /* 0xfffffc180b0b7807 */ /* 0x000fe20004800000 */
[----:B------:R-:W-:-:S03]  /*2f40*/  FFMA R19, R19, R20, 0.0010000000474974513054 ;  /* 0x3a83126f13137423 */ /* 0x000fc60000000014 */
[----:B------:R-:W-:Y:S02]  /*2f50*/  I2FP.F32.U32 R18, R12 ;  /* 0x0000000c00127245 */ /* 0x000fe40000201000 */
[----:B------:R-:W-:Y:S02]  /*2f60*/  IADD3 R11, PT, PT, R11, R4, -R27 ;  /* 0x000000040b0b7210 */ /* 0x000fe40007ffe81b */
[----:B------:R-:W0:Y:S01]  /*2f70*/  FCHK P0, R18, 1000 ;  /* 0x447a000012007902 */ /* 0x000e220000000000 */
[----:B------:R-:W-:-:S04]  /*2f80*/  FFMA R12, R18, R19, RZ ;  /* 0x00000013120c7223 */ /* 0x000fc800000000ff */
[----:B------:R-:W-:-:S04]  /*2f90*/  FFMA R20, R12, -1000, R18 ;  /* 0xc47a00000c147823 */ /* 0x000fc80000000012 */
[----:B------:R-:W-:Y:S01]  /*2fa0*/  FFMA R12, R19, R20, R12 ;  /* 0x00000014130c7223 */ /* 0x000fe2000000000c */
[----:B0-----:R-:W-:Y:S06]  /*2fb0*/  @!P0 BRA `(.L_x_36) ;  /* 0x00000000000c8947 */ /* 0x001fec0003800000 */
[----:B------:R-:W-:-:S07]  /*2fc0*/  MOV R21, 0x2fe0 ;  /* 0x00002fe000157802 */ /* 0x000fce0000000f00 */
[----:B------:R-:W-:Y:S05]  /*2fd0*/  CALL.REL.NOINC `($__internal_0_$__cuda_sm3x_div_rn_noftz_f32_slowpath) ;  /* 0x0000005400347944 */ /* 0x000fea0003c00000 */
[----:B------:R-:W-:-:S07]  /*2fe0*/  IMAD.MOV.U32 R12, RZ, RZ, R22 ;  /* 0x000000ffff0c7224 */ /* 0x000fce00078e0016 */
.L_x_36:
[----:B------:R-:W-:Y:S05]  /*2ff0*/  BSYNC.RECONVERGENT B2 ;  /* 0x0000000000027941 */ /* 0x000fea0003800200 */
.L_x_35:
[----:B------:R-:W0:Y:S01]  /*3000*/  LDCU UR8, c[0x0][0x3e4] ;  /* 0x00007c80ff0877ac */ /* 0x000e220008000800 */
[----:B------:R-:W-:Y:S02]  /*3010*/  I2FP.F32.S32 R19, R11 ;  /* 0x0000000b00137245 */ /* 0x000fe40000201400 */
[----:B------:R-:W-:-:S03]  /*3020*/  SHF.R.U32.HI R5, RZ, 0x1b, R5 ;  /* 0x0000001bff057819 */ /* 0x000fc60000011605 */
[----:B0-----:R-:W-:-:S05]  /*3030*/  FFMA R12, R12, UR8, R19 ;  /* 0x000000080c0c7c23 */ /* 0x001fca0008000013 */
[----:B------:R-:W-:-:S04]  /*3040*/  FSETP.GT.AND P0, PT, R12, -999999, PT ;  /* 0xc97423f00c00780b */ /* 0x000fc80003f04000 */
[----:B------:R-:W-:Y:S02]  /*3050*/  SEL R11, R11, 0xfff0bdc1, P0 ;  /* 0xfff0bdc10b0b7807 */ /* 0x000fe40000000000 */
[----:B------:R-:W-:-:S07]  /*3060*/  SEL R12, R33, 0xffffffff, P0 ;  /* 0xffffffff210c7807 */ /* 0x000fce0000000000 */
.L_x_25:
[----:B------:R-:W-:Y:S05]  /*3070*/  BSYNC.RECONVERGENT B1 ;  /* 0x0000000000017941 */ /* 0x000fea0003800200 */
.L_x_24:
[----:B------:R-:W-:Y:S01]  /*3080*/  ISETP.NE.AND P0, PT, R9, R2, PT ;  /* 0x000000020900720c */ /* 0x000fe20003f05270 */
[----:B------:R-:W-:-:S12]  /*3090*/  BSSY.RECONVERGENT B1, `(.L_x_37) ;  /* 0x0000115000017945 */ /* 0x000fd80003800200 */
[----:B------:R-:W-:Y:S05]  /*30a0*/  @!P0 BRA `(.L_x_38) ;  /* 0x00000010004c8947 */ /* 0x000fea0003800000 */
[----:B------:R-:W0:Y:S02]  /*30b0*/  LDC.64 R28, c[0x0][0x3b8] ;  /* 0x0000ee00ff1c7b82 */ /* 0x000e240000000a00 */
[----:B0-----:R-:W-:-:S06]  /*30c0*/  IMAD.WIDE R28, R9, 0x4, R28 ;  /* 0x00000004091c7825 */ /* 0x001fcc00078e021c */
        /* <DEDUP_REMOVED lines=11> */
[CC--:B------:R-:W-:Y:S01]  /*3180*/  SHF.L.U64.HI R29, R18.reuse, R31.reuse, RZ ;  /* 0x0000001f121d7219 */ /* 0x0c0fe200000102ff */
[----:B------:R-:W-:Y:S01]  /*3190*/  IMAD.MOV.U32 R35, RZ, RZ, RZ ;  /* 0x000000ffff237224 */ /* 0x000fe200078e00ff */
[----:B------:R-:W-:-:S05]  /*31a0*/  SHF.L.U32 R31, R18, R31, RZ ;  /* 0x0000001f121f7219 */ /* 0x000fca00000006ff */
[----:B------:R-:W-:Y:S05]  /*31b0*/  @!P0 BRA `(.L_x_42) ;  /* 0x0000000400ac8947 */ /* 0x000fea0003800000 */
[----:B------:R-:W-:Y:S01]  /*31c0*/  IADD3 R18, P0, PT, R14, 0x40, RZ ;  /* 0x000000400e127810 */ /* 0x000fe20007f1e0ff */
[----:B------:R-:W-:Y:S01]  /*31d0*/  IMAD.MOV.U32 R35, RZ, RZ, RZ ;  /* 0x000000ffff237224 */ /* 0x000fe200078e00ff */
[----:B------:R-:W-:-:S03]  /*31e0*/  LOP3.LUT R33, R3, 0x7ffffff0, RZ, 0xc0, !PT ;  /* 0x7ffffff003217812 */ /* 0x000fc600078ec0ff */
[----:B------:R-:W-:Y:S02]  /*31f0*/  IMAD.X R19, RZ, RZ, R15, P0 ;  /* 0x000000ffff137224 */ /* 0x000fe400000e060f */
[----:B------:R-:W-:-:S07]  /*3200*/  IMAD.MOV R30, RZ, RZ, -R33 ;  /* 0x000000ffff1e7224 */ /* 0x000fce00078e0a21 */
.L_x_43:
[----:B------:R-:W2:Y:S04]  /*3210*/  LD.E.64 R26, desc[UR6][R18.64+-0x40] ;  /* 0xffffc006121a7980 */ /* 0x000ea8000c101b00 */
[----:B------:R-:W3:Y:S04]  /*3220*/  LD.E.64 R24, desc[UR6][R18.64+-0x38] ;  /* 0xffffc80612187980 */ /* 0x000ee8000c101b00 */
[----:B------:R-:W4:Y:S04]  /*3230*/  LD.E.64 R22, desc[UR6][R18.64+-0x30] ;  /* 0xffffd00612167980 */ /* 0x000f28000c101b00 */
[----:B------:R-:W4:Y:S01]  /*3240*/  LD.E.64 R20, desc[UR6][R18.64+-0x28] ;  /* 0xffffd80612147980 */ /* 0x000f22000c101b00 */
[----:B--2---:R-:W-:-:S02]  /*3250*/  LOP3.LUT R32, R26, R31, RZ, 0xfc, !PT ;  /* 0x0000001f1a207212 */ /* 0x004fc400078efcff */
[----:B------:R-:W-:Y:S02]  /*3260*/  LOP3.LUT R27, R27, R29, RZ, 0xfc, !PT ;  /* 0x0000001d1b1b7212 */ /* 0x000fe400078efcff */
[----:B---3--:R-:W-:Y:S02]  /*3270*/  LOP3.LUT R36, R24, R31, RZ, 0xfc, !PT ;  /* 0x0000001f18247212 */ /* 0x008fe400078efcff */
[----:B------:R-:W-:Y:S01]  /*3280*/  POPC R32, R32 ;  /* 0x0000002000207309 */ /* 0x000fe20000000000 */
[-C--:B------:R-:W-:Y:S02]  /*3290*/  LOP3.LUT R24, R25, R29.reuse, RZ, 0xfc, !PT ;  /* 0x0000001d19187212 */ /* 0x080fe400078efcff */
[----:B----4-:R-:W-:Y:S02]  /*32a0*/  LOP3.LUT R34, R23, R29, RZ, 0xfc, !PT ;  /* 0x0000001d17227212 */ /* 0x010fe400078efcff */
[----:B------:R-:W-:Y:S02]  /*32b0*/  LOP3.LUT R37, R22, R31, RZ, 0xfc, !PT ;  /* 0x0000001f16257212 */ /* 0x000fe400078efcff */
[----:B------:R-:W2:Y:S01]  /*32c0*/  LD.E.64 R22, desc[UR6][R18.64+-0x18] ;  /* 0xffffe80612167980 */ /* 0x000ea2000c101b00 */
[----:B------:R-:W0:Y:S08]  /*32d0*/  POPC R27, R27 ;  /* 0x0000001b001b7309 */ /* 0x000e300000000000 */
[----:B------:R1:W-:Y:S01]  /*32e0*/  POPC R26, R36 ;  /* 0x00000024001a7309 */ /* 0x0003e20000000000 */
[----:B0-----:R-:W-:-:S07]  /*32f0*/  IADD3 R35, PT, PT, R35, R32, R27 ;  /* 0x0000002023237210 */ /* 0x001fce0007ffe01b */
[----:B------:R0:W3:Y:S01]  /*3300*/  POPC R32, R24 ;  /* 0x0000001800207309 */ /* 0x0000e20000000000 */
[----:B-1----:R-:W-:-:S07]  /*3310*/  LOP3.LUT R36, R20, R31, RZ, 0xfc, !PT ;  /* 0x0000001f14247212 */ /* 0x002fce00078efcff */
[----:B------:R-:W-:Y:S01]  /*3320*/  POPC R27, R37 ;  /* 0x00000025001b7309 */ /* 0x000fe20000000000 */
[----:B0-----:R-:W4:Y:S01]  /*3330*/  LD.E.64 R24, desc[UR6][R18.64+-0x20] ;  /* 0xffffe00612187980 */ /* 0x001f22000c101b00 */
[----:B------:R-:W-:Y:S02]  /*3340*/  LOP3.LUT R20, R21, R29, RZ, 0xfc, !PT ;  /* 0x0000001d15147212 */ /* 0x000fe400078efcff */
[----:B---3--:R-:W-:-:S04]  /*3350*/  IADD3 R26, PT, PT, R35, R26, R32 ;  /* 0x0000001a231a7210 */ /* 0x008fc80007ffe020 */
[----:B------:R-:W0:Y:S08]  /*3360*/  POPC R34, R34 ;  /* 0x0000002200227309 */ /* 0x000e300000000000 */
[----:B------:R-:W-:Y:S08]  /*3370*/  POPC R35, R36 ;  /* 0x0000002400237309 */ /* 0x000ff00000000000 */
[----:B------:R-:W1:Y:S01]  /*3380*/  POPC R20, R20 ;  /* 0x0000001400147309 */ /* 0x000e620000000000 */
[----:B0-----:R-:W-:-:S02]  /*3390*/  IADD3 R32, PT, PT, R26, R27, R34 ;  /* 0x0000001b1a207210 */ /* 0x001fc40007ffe022 */
[----:B------:R-:W3:Y:S02]  /*33a0*/  LD.E.64 R26, desc[UR6][R18.64+-0x10] ;  /* 0xfffff006121a7980 */ /* 0x000ee4000c101b00 */
[----:B-1----:R-:W-:Y:S02]  /*33b0*/  IADD3 R32, PT, PT, R32, R35, R20 ;  /* 0x0000002320207210 */ /* 0x002fe40007ffe014 */
[----:B------:R-:W3:Y:S01]  /*33c0*/  LD.E.64 R20, desc[UR6][R18.64+-0x8] ;  /* 0xfffff80612147980 */ /* 0x000ee2000c101b00 */
[----:B--2---:R-:W-:Y:S02]  /*33d0*/  LOP3.LUT R34, R22, R31, RZ, 0xfc, !PT ;  /* 0x0000001f16227212 */ /* 0x004fe400078efcff */
[----:B------:R-:W-:Y:S02]  /*33e0*/  LOP3.LUT R37, R23, R29, RZ, 0xfc, !PT ;  /* 0x0000001d17257212 */ /* 0x000fe400078efcff */
[----:B------:R-:W-:Y:S01]  /*33f0*/  POPC R22, R34 ;  /* 0x0000002200167309 */ /* 0x000fe20000000000 */
[----:B----4-:R-:W-:-:S02]  /*3400*/  LOP3.LUT R35, R24, R31, RZ, 0xfc, !PT ;  /* 0x0000001f18237212 */ /* 0x010fc400078efcff */
[----:B------:R-:W-:-:S05]  /*3410*/  LOP3.LUT R25, R25, R29, RZ, 0xfc, !PT ;  /* 0x0000001d19197212 */ /* 0x000fca00078efcff */
[----:B------:R-:W-:Y:S08]  /*3420*/  POPC R35, R35 ;  /* 0x0000002300237309 */ /* 0x000ff00000000000 */
[----:B------:R-:W0:Y:S02]  /*3430*/  POPC R24, R25 ;  /* 0x0000001900187309 */ /* 0x000e240000000000 */
[----:B0-----:R-:W-:-:S06]  /*3440*/  IADD3 R35, PT, PT, R32, R35, R24 ;  /* 0x0000002320237210 */ /* 0x001fcc0007ffe018 */
[----:B------:R-:W0:Y:S01]  /*3450*/  POPC R24, R37 ;  /* 0x0000002500187309 */ /* 0x000e220000000000 */
[----:B---3--:R-:W-:Y:S02]  /*3460*/  LOP3.LUT R32, R27, R29, RZ, 0xfc, !PT ;  /* 0x0000001d1b207212 */ /* 0x008fe400078efcff */
[----:B------:R-:W-:Y:S02]  /*3470*/  LOP3.LUT R36, R26, R31, RZ, 0xfc, !PT ;  /* 0x0000001f1a247212 */ /* 0x000fe400078efcff */
[----:B------:R-:W2:Y:S01]  /*3480*/  LD.E.64 R26, desc[UR6][R18.64] ;  /* 0x00000006121a7980 */ /* 0x000ea2000c101b00 */
[----:B------:R-:W-:Y:S02]  /*3490*/  LOP3.LUT R34, R21, R29, RZ, 0xfc, !PT ;  /* 0x0000001d15227212 */ /* 0x000fe400078efcff */
[----:B------:R-:W-:Y:S01]  /*34a0*/  POPC R23, R36 ;  /* 0x0000002400177309 */ /* 0x000fe20000000000 */
[----:B0-----:R-:W-:-:S07]  /*34b0*/  IADD3 R22, PT, PT, R35, R22, R24 ;  /* 0x0000001623167210 */ /* 0x001fce0007ffe018 */
[----:B------:R-:W0:Y:S01]  /*34c0*/  POPC R32, R32 ;  /* 0x0000002000207309 */ /* 0x000e220000000000 */
[----:B------:R-:W-:Y:S01]  /*34d0*/  LOP3.LUT R35, R20, R31, RZ, 0xfc, !PT ;  /* 0x0000001f14237212 */ /* 0x000fe200078efcff */
[----:B------:R-:W3:Y:S06]  /*34e0*/  LD.E.64 R24, desc[UR6][R18.64+0x8] ;  /* 0x0000080612187980 */ /* 0x000eec000c101b00 */
[----:B------:R-:W-:Y:S08]  /*34f0*/  POPC R20, R35 ;  /* 0x0000002300147309 */ /* 0x000ff00000000000 */
[----:B------:R-:W1:Y:S01]  /*3500*/  POPC R34, R34 ;  /* 0x0000002200227309 */ /* 0x000e620000000000 */
[----:B0-----:R-:W-:-:S02]  /*3510*/  IADD3 R21, PT, PT, R22, R23, R32 ;  /* 0x0000001716157210 */ /* 0x001fc40007ffe020 */
[----:B------:R-:W4:Y:S02]  /*3520*/  LD.E.64 R22, desc[UR6][R18.64+0x10] ;  /* 0x0000100612167980 */ /* 0x000f24000c101b00 */
[----:B-1----:R-:W-:Y:S02]  /*3530*/  IADD3 R32, PT, PT, R21, R20, R34 ;  /* 0x0000001415207210 */ /* 0x002fe40007ffe022 */
[----:B------:R-:W4:Y:S01]  /*3540*/  LD.E.64 R20, desc[UR6][R18.64+0x18] ;  /* 0x0000180612147980 */ /* 0x000f22000c101b00 */
[----:B--2---:R-:W-:Y:S02]  /*3550*/  LOP3.LUT R37, R26, R31, RZ, 0xfc, !PT ;  /* 0x0000001f1a257212 */ /* 0x004fe400078efcff */
[----:B------:R-:W-:-:S04]  /*3560*/  LOP3.LUT R34, R27, R29, RZ, 0xfc, !PT ;  /* 0x0000001d1b227212 */ /* 0x000fc800078efcff */
[----:B------:R-:W-:Y:S08]  /*3570*/  POPC R37, R37 ;  /* 0x0000002500257309 */ /* 0x000ff00000000000 */
[----:B------:R-:W0:Y:S01]  /*3580*/  POPC R26, R34 ;  /* 0x00000022001a7309 */ /* 0x000e220000000000 */
[----:B---3--:R-:W-:Y:S02]  /*3590*/  LOP3.LUT R36, R24, R31, RZ, 0xfc, !PT ;  /* 0x0000001f18247212 */ /* 0x008fe400078efcff */
[----:B------:R-:W-:-:S05]  /*35a0*/  LOP3.LUT R24, R25, R29, RZ, 0xfc, !PT ;  /* 0x0000001d19187212 */ /* 0x000fca00078efcff */
[----:B------:R1:W-:Y:S08]  /*35b0*/  POPC R35, R36 ;  /* 0x0000002400237309 */ /* 0x0003f00000000000 */
[----:B------:R-:W2:Y:S01]  /*35c0*/  POPC R24, R24 ;  /* 0x0000001800187309 */ /* 0x000ea20000000000 */
[----:B----4-:R-:W-:Y:S02]  /*35d0*/  LOP3.LUT R22, R22, R31, RZ, 0xfc, !PT ;  /* 0x0000001f16167212 */ /* 0x010fe400078efcff */
[----:B0-----:R-:W-:-:S02]  /*35e0*/  IADD3 R26, PT, PT, R32, R37, R26 ;  /* 0x00000025201a7210 */ /* 0x001fc40007ffe01a */
[----:B------:R-:W-:-:S03]  /*35f0*/  LOP3.LUT R37, R23, R29, RZ, 0xfc, !PT ;  /* 0x0000001d17257212 */ /* 0x000fc600078efcff */
[----:B------:R-:W-:Y:S01]  /*3600*/  POPC R22, R22 ;  /* 0x0000001600167309 */ /* 0x000fe20000000000 */
[----:B------:R-:W-:-:S07]  /*3610*/  LOP3.LUT R34, R20, R31, RZ, 0xfc, !PT ;  /* 0x0000001f14227212 */ /* 0x000fce00078efcff */
[----:B------:R-:W0:Y:S01]  /*3620*/  POPC R23, R37 ;  /* 0x0000002500177309 */ /* 0x000e220000000000 */
[----:B-1----:R-:W-:Y:S02]  /*3630*/  LOP3.LUT R36, R21, R29, RZ, 0xfc, !PT ;  /* 0x0000001d15247212 */ /* 0x002fe400078efcff */
[----:B--2---:R-:W-:Y:S02]  /*3640*/  IADD3 R35, PT, PT, R26, R35, R24 ;  /* 0x000000231a237210 */ /* 0x004fe40007ffe018 */
[----:B------:R-:W2:Y:S03]  /*3650*/  LD.E.64 R26, desc[UR6][R18.64+0x20] ;  /* 0x00002006121a7980 */ /* 0x000ea6000c101b00 */
[----:B------:R-:W-:Y:S01]  /*3660*/  POPC R32, R34 ;  /* 0x0000002200207309 */ /* 0x000fe20000000000 */
[----:B------:R-:W3:Y:S07]  /*3670*/  LD.E.64 R24, desc[UR6][R18.64+0x28] ;  /* 0x0000280612187980 */ /* 0x000eee000c101b00 */
[----:B------:R-:W1:Y:S01]  /*3680*/  POPC R20, R36 ;  /* 0x0000002400147309 */ /* 0x000e620000000000 */
[----:B0-----:R-:W-:-:S02]  /*3690*/  IADD3 R35, PT, PT, R35, R22, R23 ;  /* 0x0000001623237210 */ /* 0x001fc40007ffe017 */
[----:B------:R-:W4:Y:S02]  /*36a0*/  LD.E.64 R22, desc[UR6][R18.64+0x30] ;  /* 0x0000300612167980 */ /* 0x000f24000c101b00 */
[----:B-1----:R-:W-:Y:S02]  /*36b0*/  IADD3 R32, PT, PT, R35, R32, R20 ;  /* 0x0000002023207210 */ /* 0x002fe40007ffe014 */
[----:B------:R0:W4:Y:S01]  /*36c0*/  LD.E.64 R20, desc[UR6][R18.64+0x38] ;  /* 0x0000380612147980 */ /* 0x000122000c101b00 */
[----:B------:R-:W-:-:S05]  /*36d0*/  VIADD R30, R30, 0x10 ;  /* 0x000000101e1e7836 */ /* 0x000fca0000000000 */
        /* <DEDUP_REMOVED lines=12> */
[----:B------:R-:W-:-:S07]  /*37a0*/  LOP3.LUT R21, R21, R29, RZ, 0xfc, !PT ;  /* 0x0000001d15157212 */ /* 0x000fce00078efcff */
[----:B------:R-:W1:Y:S01]  /*37b0*/  POPC R25, R25 ;  /* 0x0000001900197309 */ /* 0x000e620000000000 */
[----:B------:R-:W-:-:S07]  /*37c0*/  LOP3.LUT R27, R20, R31, RZ, 0xfc, !PT ;  /* 0x0000001f141b7212 */ /* 0x000fce00078efcff */
        /* <DEDUP_REMOVED lines=10> */
.L_x_42:
[----:B------:R-:W-:Y:S05]  /*3870*/  BSYNC.RECONVERGENT B3 ;  /* 0x0000000000037941 */ /* 0x000fea0003800200 */
.L_x_41:
        /* <DEDUP_REMOVED lines=8> */
[----:B------:R-:W4:Y:S04]  /*3900*/  LD.E.64 R24, desc[UR6][R18.64+0x10] ;  /* 0x0000100612187980 */ /* 0x000f28000c101b00 */
[----:B------:R-:W4:Y:S01]  /*3910*/  LD.E.64 R26, desc[UR6][R18.64+0x18] ;  /* 0x00001806121a7980 */ /* 0x000f22000c101b00 */
[----:B--2---:R-:W-:-:S02]  /*3920*/  LOP3.LUT R34, R20, R31, RZ, 0xfc, !PT ;  /* 0x0000001f14227212 */ /* 0x004fc400078efcff */
[-C--:B------:R-:W-:Y:S02]  /*3930*/  LOP3.LUT R36, R21, R29.reuse, RZ, 0xfc, !PT ;  /* 0x0000001d15247212 */ /* 0x080fe400078efcff */
[----:B---3--:R-:W-:Y:S01]  /*3940*/  LOP3.LUT R32, R23, R29, RZ, 0xfc, !PT ;  /* 0x0000001d17207212 */ /* 0x008fe200078efcff */
[----:B------:R-:W-:Y:S01]  /*3950*/  POPC R20, R34 ;  /* 0x0000002200147309 */ /* 0x000fe20000000000 */
[----:B------:R-:W-:Y:S02]  /*3960*/  LOP3.LUT R37, R22, R31, RZ, 0xfc, !PT ;  /* 0x0000001f16257212 */ /* 0x000fe400078efcff */
[----:B------:R-:W2:Y:S05]  /*3970*/  LD.E.64 R22, desc[UR6][R18.64+0x20] ;  /* 0x0000200612167980 */ /* 0x000eaa000c101b00 */
[----:B------:R-:W0:Y:S08]  /*3980*/  POPC R21, R36 ;  /* 0x0000002400157309 */ /* 0x000e300000000000 */
[----:B------:R-:W-:Y:S01]  /*3990*/  POPC R30, R37 ;  /* 0x00000025001e7309 */ /* 0x000fe20000000000 */
[----:B0-----:R-:W-:-:S07]  /*39a0*/  IADD3 R35, PT, PT, R35, R20, R21 ;  /* 0x0000001423237210 */ /* 0x001fce0007ffe015 */
[----:B------:R-:W0:Y:S01]  /*39b0*/  POPC R32, R32 ;  /* 0x0000002000207309 */ /* 0x000e220000000000 */
[----:B------:R-:W3:Y:S01]  /*39c0*/  LD.E.64 R20, desc[UR6][R18.64+0x28] ;  /* 0x0000280612147980 */ /* 0x000ee2000c101b00 */
[----:B----4-:R-:W-:Y:S02]  /*39d0*/  LOP3.LUT R34, R26, R31, RZ, 0xfc, !PT ;  /* 0x0000001f1a227212 */ /* 0x010fe400078efcff */
[----:B------:R-:W-:Y:S02]  /*39e0*/  LOP3.LUT R36, R27, R29, RZ, 0xfc, !PT ;  /* 0x0000001d1b247212 */ /* 0x000fe400078efcff */
[----:B------:R-:W4:Y:S01]  /*39f0*/  LD.E.64 R26, desc[UR6][R18.64+0x38] ;  /* 0x00003806121a7980 */ /* 0x000f22000c101b00 */
[----:B0-----:R-:W-:Y:S02]  /*3a00*/  IADD3 R30, PT, PT, R35, R30, R32 ;  /* 0x0000001e231e7210 */ /* 0x001fe40007ffe020 */
[----:B------:R-:W-:Y:S02]  /*3a10*/  LOP3.LUT R32, R24, R31, RZ, 0xfc, !PT ;  /* 0x0000001f18207212 */ /* 0x000fe400078efcff */
[----:B------:R-:W-:-:S02]  /*3a20*/  LOP3.LUT R35, R25, R29, RZ, 0xfc, !PT ;  /* 0x0000001d19237212 */ /* 0x000fc400078efcff */
[----:B------:R4:W4:Y:S01]  /*3a30*/  LD.E.64 R24, desc[UR6][R18.64+0x30] ;  /* 0x0000300612187980 */ /* 0x000922000c101b00 */
[----:B------:R-:W-:Y:S08]  /*3a40*/  POPC R37, R32 ;  /* 0x0000002000257309 */ /* 0x000ff00000000000 */
[----:B------:R-:W0:Y:S08]  /*3a50*/  POPC R35, R35 ;  /* 0x0000002300237309 */ /* 0x000e300000000000 */
[----:B------:R-:W-:Y:S08]  /*3a60*/  POPC R34, R34 ;  /* 0x0000002200227309 */ /* 0x000ff00000000000 */
[----:B------:R-:W1:Y:S01]  /*3a70*/  POPC R36, R36 ;  /* 0x0000002400247309 */ /* 0x000e620000000000 */
[----:B0-----:R-:W-:-:S04]  /*3a80*/  IADD3 R37, PT, PT, R30, R37, R35 ;  /* 0x000000251e257210 */ /* 0x001fc80007ffe023 */
[----:B-1----:R-:W-:Y:S01]  /*3a90*/  IADD3 R34, PT, PT, R37, R34, R36 ;  /* 0x0000002225227210 */ /* 0x002fe20007ffe024 */
[----:B------:R-:W-:Y:S01]  /*3aa0*/  VIADD R33, R33, 0x8 ;  /* 0x0000000821217836 */ /* 0x000fe20000000000 */
[----:B--2---:R-:W-:Y:S02]  /*3ab0*/  LOP3.LUT R22, R22, R31, RZ, 0xfc, !PT ;  /* 0x0000001f16167212 */ /* 0x004fe400078efcff */
[----:B------:R-:W-:-:S04]  /*3ac0*/  LOP3.LUT R23, R23, R29, RZ, 0xfc, !PT ;  /* 0x0000001d17177212 */ /* 0x000fc800078efcff */
[----:B------:R-:W-:Y:S08]  /*3ad0*/  POPC R22, R22 ;  /* 0x0000001600167309 */ /* 0x000ff00000000000 */
[----:B------:R-:W0:Y:S01]  /*3ae0*/  POPC R23, R23 ;  /* 0x0000001700177309 */ /* 0x000e220000000000 */
[----:B---3--:R-:W-:Y:S02]  /*3af0*/  LOP3.LUT R20, R20, R31, RZ, 0xfc, !PT ;  /* 0x0000001f14147212 */ /* 0x008fe400078efcff */
[----:B------:R-:W-:-:S05]  /*3b00*/  LOP3.LUT R21, R21, R29, RZ, 0xfc, !PT ;  /* 0x0000001d15157212 */ /* 0x000fca00078efcff */
[----:B------:R-:W-:Y:S01]  /*3b10*/  POPC R20, R20 ;  /* 0x0000001400147309 */ /* 0x000fe20000000000 */
[----:B----4-:R-:W-:-:S07]  /*3b20*/  LOP3.LUT R19, R26, R31, RZ, 0xfc, !PT ;  /* 0x0000001f1a137212 */ /* 0x010fce00078efcff */
[----:B------:R-:W1:Y:S01]  /*3b30*/  POPC R21, R21 ;  /* 0x0000001500157309 */ /* 0x000e620000000000 */
[----:B------:R-:W-:Y:S02]  /*3b40*/  LOP3.LUT R25, R25, R29, RZ, 0xfc, !PT ;  /* 0x0000001d19197212 */ /* 0x000fe400078efcff */
[----:B------:R-:W-:Y:S02]  /*3b50*/  LOP3.LUT R30, R24, R31, RZ, 0xfc, !PT ;  /* 0x0000001f181e7212 */ /* 0x000fe400078efcff */
[----:B------:R-:W-:-:S03]  /*3b60*/  LOP3.LUT R24, R27, R29, RZ, 0xfc, !PT ;  /* 0x0000001d1b187212 */ /* 0x000fc600078efcff */
        /* <DEDUP_REMOVED lines=9> */
.L_x_45:
[----:B------:R-:W-:Y:S05]  /*3c00*/  BSYNC.RECONVERGENT B3 ;  /* 0x0000000000037941 */ /* 0x000fea0003800200 */
.L_x_44:
        /* <DEDUP_REMOVED lines=33> */
.L_x_47:
[----:B------:R-:W-:Y:S05]  /*3e20*/  BSYNC.RECONVERGENT B3 ;  /* 0x0000000000037941 */ /* 0x000fea0003800200 */
.L_x_46:
[----:B------:R-:W-:Y:S05]  /*3e30*/  @!P1 BRA `(.L_x_40) ;  /* 0x0000000000649947 */ /* 0x000fea0003800000 */
[----:B------:R-:W-:-:S05]  /*3e40*/  IMAD.WIDE.U32 R18, R33, 0x8, R14 ;  /* 0x0000000821127825 */ /* 0x000fca00078e000e */
[----:B------:R-:W2:Y:S01]  /*3e50*/  LD.E.64 R20, desc[UR6][R18.64] ;  /* 0x0000000612147980 */ /* 0x000ea2000c101b00 */
[----:B------:R-:W-:Y:S02]  /*3e60*/  ISETP.NE.AND P0, PT, R30, 0x1, PT ;  /* 0x000000011e00780c */ /* 0x000fe40003f05270 */
[----:B--2---:R-:W-:Y:S02]  /*3e70*/  LOP3.LUT R21, R21, R29, RZ, 0xfc, !PT ;  /* 0x0000001d15157212 */ /* 0x004fe400078efcff */
[----:B------:R-:W-:-:S04]  /*3e80*/  LOP3.LUT R22, R20, R31, RZ, 0xfc, !PT ;  /* 0x0000001f14167212 */ /* 0x000fc800078efcff */
        /* <DEDUP_REMOVED lines=9> */
[----:B------:R-:W-:-:S04]  /*3f20*/  LOP3.LUT R24, R20, R31, RZ, 0xfc, !PT ;  /* 0x0000001f14187212 */ /* 0x000fc800078efcff */
[----:B------:R-:W-:Y:S01]  /*3f30*/  POPC R20, R24 ;  /* 0x0000001800147309 */ /* 0x000fe20000000000 */
[----:B---3--:R-:W-:-:S07]  /*3f40*/  @P0 LOP3.LUT R23, R23, R29, RZ, 0xfc, !PT ;  /* 0x0000001d17170212 */ /* 0x008fce00078efcff */
[----:B------:R-:W0:Y:S01]  /*3f50*/  POPC R21, R21 ;  /* 0x0000001500157309 */ /* 0x000e220000000000 */
[----:B------:R-:W-:-:S07]  /*3f60*/  @P0 LOP3.LUT R31, R22, R31, RZ, 0xfc, !PT ;  /* 0x0000001f161f0212 */ /* 0x000fce00078efcff */
[----:B------:R-:W-:Y:S01]  /*3f70*/  @P0 POPC R22, R31 ;  /* 0x0000001f00160309 */ /* 0x000fe20000000000 */
[----:B0-----:R-:W-:-:S07]  /*3f80*/  IADD3 R20, PT, PT, R35, R20, R21 ;  /* 0x0000001423147210 */ /* 0x001fce0007ffe015 */
[----:B------:R-:W0:Y:S01]  /*3f90*/  @P0 POPC R23, R23 ;  /* 0x0000001700170309 */ /* 0x000e220000000000 */
[----:B------:R-:W-:-:S05]  /*3fa0*/  VIADD R35, R20, 0xffffffff ;  /* 0xffffffff14237836 */ /* 0x000fca0000000000 */
[----:B0-----:R-:W-:-:S05]  /*3fb0*/  @P0 IADD3 R22, PT, PT, R35, R22, R23 ;  /* 0x0000001623160210 */ /* 0x001fca0007ffe017 */
[----:B------:R-:W-:-:S07]  /*3fc0*/  @P0 VIADD R35, R22, 0xffffffff ;  /* 0xffffffff16230836 */ /* 0x000fce0000000000 */
.L_x_40:
[----:B------:R-:W-:Y:S05]  /*3fd0*/  BSYNC.RECONVERGENT B2 ;  /* 0x0000000000027941 */ /* 0x000fea0003800200 */
.L_x_39:
[----:B------:R-:W-:Y:S01]  /*3fe0*/  IMAD.HI.U32 R18, R5, 0x10624dd3, RZ ;  /* 0x10624dd305127827 */ /* 0x000fe200078e00ff */
[----:B-----5:R-:W-:Y:S01]  /*3ff0*/  ISETP.GE.AND P0, PT, R28, UR4, PT ;  /* 0x000000041c007c0c */ /* 0x020fe2000bf06270 */
[----:B------:R-:W0:Y:S01]  /*4000*/  LDCU UR8, c[0x0][0x388] ;  /* 0x00007100ff0877ac */ /* 0x000e220008000800 */
[----:B------:R-:W-:Y:S01]  /*4010*/  BSSY.RECONVERGENT B2, `(.L_x_48) ;  /* 0x0000014000027945 */ /* 0x000fe20003800200 */
[----:B------:R-:W-:Y:S01]  /*4020*/  IMAD.MOV.U32 R20, RZ, RZ, 0x3a83126f ;  /* 0x3a83126fff147424 */ /* 0x000fe200078e00ff */
[----:B------:R-:W-:-:S03]  /*4030*/  SHF.R.U32.HI R18, RZ, 0x6, R18 ;  /* 0x00000006ff127819 */ /* 0x000fc60000011612 */
[----:B------:R-:W-:Y:S02]  /*4040*/  FFMA R19, R20, -R13, 1 ;  /* 0x3f80000014137423 */ /* 0x000fe4000000080d */
[----:B------:R-:W-:-:S05]  /*4050*/  IMAD R18, R18, -0x3e8, R5 ;  /* 0xfffffc1812127824 */ /* 0x000fca00078e0205 */
[----:B------:R-:W-:Y:S01]  /*4060*/  I2FP.F32.U32 R24, R18 ;  /* 0x0000001200187245 */ /* 0x000fe20000201000 */
[----:B------:R-:W-:Y:S01]  /*4070*/  FFMA R18, R19, R20, 0.0010000000474974513054 ;  /* 0x3a83126f13127423 */ /* 0x000fe20000000014 */
[----:B------:R-:W-:Y:S02]  /*4080*/  SEL R19, RZ, 0xfffffffe, !P0 ;  /* 0xfffffffeff137807 */ /* 0x000fe40004000000 */
[----:B------:R-:W1:Y:S01]  /*4090*/  FCHK P0, R24, 1000 ;  /* 0x447a000018007902 */ /* 0x000e620000000000 */
[----:B0-----:R-:W-:Y:S01]  /*40a0*/  ISETP.GE.AND P1, PT, R28, UR8, PT ;  /* 0x000000081c007c0c */ /* 0x001fe2000bf26270 */
[----:B------:R-:W-:-:S03]  /*40b0*/  FFMA R21, R18, R24, RZ ;  /* 0x0000001812157223 */ /* 0x000fc600000000ff */
[----:B------:R-:W-:Y:S01]  /*40c0*/  SEL R19, R19, 0xfffffc18, !P1 ;  /* 0xfffffc1813137807 */ /* 0x000fe20004800000 */
[----:B------:R-:W-:-:S03]  /*40d0*/  FFMA R22, R21, -1000, R24 ;  /* 0xc47a000015167823 */ /* 0x000fc60000000018 */
[----:B------:R-:W-:Y:S01]  /*40e0*/  IADD3 R20, PT, PT, R19, R4, -R35 ;  /* 0x0000000413147210 */ /* 0x000fe20007ffe823 */
[----:B------:R-:W-:Y:S01]  /*40f0*/  FFMA R18, R18, R22, R21 ;  /* 0x0000001612127223 */ /* 0x000fe20000000015 */
[----:B-1----:R-:W-:Y:S06]  /*4100*/  @!P0 BRA `(.L_x_49) ;  /* 0x0000000000108947 */ /* 0x002fec0003800000 */
[----:B------:R-:W-:Y:S01]  /*4110*/  IMAD.MOV.U32 R18, RZ, RZ, R24 ;  /* 0x000000ffff127224 */ /* 0x000fe200078e0018 */
[----:B------:R-:W-:-:S07]  /*4120*/  MOV R21, 0x4140 ;  /* 0x0000414000157802 */ /* 0x000fce0000000f00 */
[----:B------:R-:W-:Y:S05]  /*4130*/  CALL.REL.NOINC `($__internal_0_$__cuda_sm3x_div_rn_noftz_f32_slowpath) ;  /* 0x0000004000dc7944 */ /* 0x000fea0003c00000 */
[----:B------:R-:W-:-:S07]  /*4140*/  IMAD.MOV.U32 R18, RZ, RZ, R22 ;  /* 0x000000ffff127224 */ /* 0x000fce00078e0016 */
.L_x_49:
[----:B------:R-:W-:Y:S05]  /*4150*/  BSYNC.RECONVERGENT B2 ;  /* 0x0000000000027941 */ /* 0x000fea0003800200 */
.L_x_48:
[----:B------:R-:W0:Y:S01]  /*4160*/  LDCU UR8, c[0x0][0x3e4] ;  /* 0x00007c80ff0877ac */ /* 0x000e220008000800 */
[----:B------:R-:W-:Y:S02]  /*4170*/  I2FP.F32.S32 R19, R20 ;  /* 0x0000001400137245 */ /* 0x000fe40000201400 */
[----:B------:R-:W-:-:S03]  /*4180*/  SHF.R.U32.HI R5, RZ, 0x1b, R5 ;  /* 0x0000001bff057819 */ /* 0x000fc60000011605 */
[----:B0-----:R-:W-:Y:S01]  /*4190*/  FFMA R18, R18, UR8, R19 ;  /* 0x0000000812127c23 */ /* 0x001fe20008000013 */
[----:B------:R-:W-:-:S04]  /*41a0*/  I2FP.F32.S32 R19, R11 ;  /* 0x0000000b00137245 */ /* 0x000fc80000201400 */
[----:B------:R-:W-:-:S04]  /*41b0*/  FSETP.GT.AND P0, PT, R18, R19, PT ;  /* 0x000000131200720b */ /* 0x000fc80003f04000 */
[----:B------:R-:W-:Y:S02]  /*41c0*/  SEL R11, R20, R11, P0 ;  /* 0x0000000b140b7207 */ /* 0x000fe40000000000 */
[----:B------:R-:W-:-:S07]  /*41d0*/  SEL R12, R9, R12, P0 ;  /* 0x0000000c090c7207 */ /* 0x000fce0000000000 */
.L_x_38:
[----:B------:R-:W-:Y:S05]  /*41e0*/  BSYNC.RECONVERGENT B1 ;  /* 0x0000000000017941 */ /* 0x000fea0003800200 */
.L_x_37:
[----:B------:R-:W-:-:S13]  /*41f0*/  ISETP.NE.AND P0, PT, R7, R2, PT ;  /* 0x000000020700720c */ /* 0x000fda0003f05270 */
[----:B------:R-:W-:Y:S05]  /*4200*/  @!P0 BRA `(.L_x_50) ;  /* 0x00000040005c8947 */ /* 0x000fea0003800000 */
[----:B------:R-:W0:Y:S01]  /*4210*/  LDC.64 R18, c[0x0][0x3b8] ;  /* 0x0000ee00ff127b82 */ /* 0x000e220000000a00 */
[----:B------:R-:W1:Y:S01]  /*4220*/  LDCU UR8, c[0x0][0x388] ;  /* 0x00007100ff0877ac */ /* 0x000e620008000800 */
[----:B0-----:R-:W-:-:S06]  /*4230*/  IMAD.WIDE R18, R7, 0x4, R18 ;  /* 0x0000000407127825 */ /* 0x001fcc00078e0212 */
[----:B------:R-:W2:Y:S01]  /*4240*/  LDG.E R18, desc[UR6][R18.64] ;  /* 0x0000000612127981 */ /* 0x000ea2000c1e1900 */
[----:B------:R-:W-:Y:S01]  /*4250*/  ISETP.GE.AND P2, PT, R3, 0x1, PT ;  /* 0x000000010300780c */ /* 0x000fe20003f46270 */
[----:B------:R-:W-:Y:S01]  /*4260*/  BSSY.RECONVERGENT B1, `(.L_x_51) ;  /* 0x00000f2000017945 */ /* 0x000fe20003800200 */
[----:B------:R-:W-:Y:S01]  /*4270*/  IMAD.MOV.U32 R2, RZ, RZ, RZ ;  /* 0x000000ffff027224 */ /* 0x000fe200078e00ff */
[C---:B--2---:R-:W-:Y:S02]  /*4280*/  ISETP.GE.AND P1, PT, R18.reuse, UR4, PT ;  /* 0x0000000412007c0c */ /* 0x044fe4000bf26270 */
[----:B-1----:R-:W-:Y:S02]  /*4290*/  ISETP.GE.AND P0, PT, R18, UR8, PT ;  /* 0x0000000812007c0c */ /* 0x002fe4000bf06270 */
[----:B------:R-:W-:-:S04]  /*42a0*/  SEL R31, RZ, 0xfffffffe, !P1 ;  /* 0xfffffffeff1f7807 */ /* 0x000fc80004800000 */
[----:B------:R-:W-:Y:S02]  /*42b0*/  SEL R31, R31, 0xfffffc18, !P0 ;  /* 0xfffffc181f1f7807 */ /* 0x000fe40004000000 */
[----:B------:R-:W-:Y:S05]  /*42c0*/  @!P2 BRA `(.L_x_52) ;  /* 0x0000000c00aca947 */ /* 0x000fea0003800000 */
        /* <DEDUP_REMOVED lines=15> */
.L_x_55:
[----:B------:R-:W2:Y:S04]  /*43c0*/  LD.E.64 R26, desc[UR6][R8.64+-0x40] ;  /* 0xffffc006081a7980 */ /* 0x000ea8000c101b00 */
[----:B------:R-:W3:Y:S04]  /*43d0*/  LD.E.64 R24, desc[UR6][R8.64+-0x38] ;  /* 0xffffc80608187980 */ /* 0x000ee8000c101b00 */
[----:B------:R-:W4:Y:S04]  /*43e0*/  LD.E.64 R22, desc[UR6][R8.64+-0x30] ;  /* 0xffffd00608167980 */ /* 0x000f28000c101b00 */
[----:B------:R-:W5:Y:S04]  /*43f0*/  LD.E.64 R20, desc[UR6][R8.64+-0x28] ;  /* 0xffffd80608147980 */ /* 0x000f68000c101b00 */
[----:B------:R-:W5:Y:S01]  /*4400*/  LD.E.64 R18, desc[UR6][R8.64+-0x20] ;  /* 0xffffe00608127980 */ /* 0x000f62000c101b00 */
[----:B--2---:R-:W-:-:S02]  /*4410*/  LOP3.LUT R36, R26, R35, RZ, 0xfc, !PT ;  /* 0x000000231a247212 */ /* 0x004fc400078efcff */
[----:B------:R-:W-:Y:S02]  /*4420*/  LOP3.LUT R26, R27, R33, RZ, 0xfc, !PT ;  /* 0x000000211b1a7212 */ /* 0x000fe400078efcff */
[----:B---3--:R-:W-:Y:S01]  /*4430*/  LOP3.LUT R32, R24, R35, RZ, 0xfc, !PT ;  /* 0x0000002318207212 */ /* 0x008fe200078efcff */
[----:B------:R0:W-:Y:S01]  /*4440*/  POPC R29, R36 ;  /* 0x00000024001d7309 */ /* 0x0001e20000000000 */
[----:B------:R-:W-:Y:S02]  /*4450*/  LOP3.LUT R27, R25, R33, RZ, 0xfc, !PT ;  /* 0x00000021191b7212 */ /* 0x000fe400078efcff */
[----:B------:R-:W2:Y:S01]  /*4460*/  LD.E.64 R24, desc[UR6][R8.64+-0x18] ;  /* 0xffffe80608187980 */ /* 0x000ea2000c101b00 */
[----:B----4-:R-:W-:-:S04]  /*4470*/  LOP3.LUT R34, R22, R35, RZ, 0xfc, !PT ;  /* 0x0000002316227212 */ /* 0x010fc800078efcff */
[----:B------:R-:W1:Y:S01]  /*4480*/  POPC R26, R26 ;  /* 0x0000001a001a7309 */ /* 0x000e620000000000 */
[----:B0-----:R-:W-:Y:S02]  /*4490*/  LOP3.LUT R36, R23, R33, RZ, 0xfc, !PT ;  /* 0x0000002117247212 */ /* 0x001fe400078efcff */
[----:B------:R-:W3:Y:S05]  /*44a0*/  LD.E.64 R22, desc[UR6][R8.64+-0x8] ;  /* 0xfffff80608167980 */ /* 0x000eea000c101b00 */
[----:B------:R-:W-:Y:S08]  /*44b0*/  POPC R30, R32 ;  /* 0x00000020001e7309 */ /* 0x000ff00000000000 */
[----:B------:R-:W0:Y:S01]  /*44c0*/  POPC R27, R27 ;  /* 0x0000001b001b7309 */ /* 0x000e220000000000 */
[----:B-1----:R-:W-:-:S07]  /*44d0*/  IADD3 R29, PT, PT, R2, R29, R26 ;  /* 0x0000001d021d7210 */ /* 0x002fce0007ffe01a */
[----:B------:R-:W-:Y:S01]  /*44e0*/  POPC R2, R34 ;  /* 0x0000002200027309 */ /* 0x000fe20000000000 */
[----:B0-----:R-:W-:-:S07]  /*44f0*/  IADD3 R29, PT, PT, R29, R30, R27 ;  /* 0x0000001e1d1d7210 */ /* 0x001fce0007ffe01b */
[----:B------:R-:W0:Y:S01]  /*4500*/  POPC R30, R36 ;  /* 0x00000024001e7309 */ /* 0x000e220000000000 */
[----:B------:R-:W4:Y:S01]  /*4510*/  LD.E.64 R26, desc[UR6][R8.64+-0x10] ;  /* 0xfffff006081a7980 */ /* 0x000f22000c101b00 */
[----:B0-----:R-:W-:Y:S02]  /*4520*/  IADD3 R29, PT, PT, R29, R2, R30 ;  /* 0x000000021d1d7210 */ /* 0x001fe40007ffe01e */
[----:B-----5:R-:W-:Y:S02]  /*4530*/  LOP3.LUT R30, R20, R35, RZ, 0xfc, !PT ;  /* 0x00000023141e7212 */ /* 0x020fe400078efcff */
[----:B------:R-:W-:-:S04]  /*4540*/  LOP3.LUT R20, R21, R33, RZ, 0xfc, !PT ;  /* 0x0000002115147212 */ /* 0x000fc800078efcff */
[----:B------:R-:W-:Y:S01]  /*4550*/  POPC R30, R30 ;  /* 0x0000001e001e7309 */ /* 0x000fe20000000000 */
[----:B------:R-:W-:-:S07]  /*4560*/  LOP3.LUT R32, R18, R35, RZ, 0xfc, !PT ;  /* 0x0000002312207212 */ /* 0x000fce00078efcff */
[----:B------:R-:W0:Y:S01]  /*4570*/  POPC R20, R20 ;  /* 0x0000001400147309 */ /* 0x000e220000000000 */
[----:B------:R-:W-:Y:S02]  /*4580*/  LOP3.LUT R21, R19, R33, RZ, 0xfc, !PT ;  /* 0x0000002113157212 */ /* 0x000fe400078efcff */
[----:B------:R-:W5:Y:S05]  /*4590*/  LD.E.64 R18, desc[UR6][R8.64] ;  /* 0x0000000608127980 */ /* 0x000f6a000c101b00 */
[----:B------:R-:W-:Y:S01]  /*45a0*/  POPC R2, R32 ;  /* 0x0000002000027309 */ /* 0x000fe20000000000 */
[----:B0-----:R-:W-:-:S07]  /*45b0*/  IADD3 R30, PT, PT, R29, R30, R20 ;  /* 0x0000001e1d1e7210 */ /* 0x001fce0007ffe014 */
[----:B------:R0:W1:Y:S02]  /*45c0*/  POPC R29, R21 ;  /* 0x00000015001d7309 */ /* 0x0000640000000000 */
[----:B0-----:R-:W5:Y:S01]  /*45d0*/  LD.E.64 R20, desc[UR6][R8.64+0x8] ;  /* 0x0000080608147980 */ /* 0x001f62000c101b00 */
[----:B-1----:R-:W-:Y:S02]  /*45e0*/  IADD3 R29, PT, PT, R30, R2, R29 ;  /* 0x000000021e1d7210 */ /* 0x002fe40007ffe01d */
[----:B--2---:R-:W-:Y:S02]  /*45f0*/  LOP3.LUT R34, R24, R35, RZ, 0xfc, !PT ;  /* 0x0000002318227212 */ /* 0x004fe400078efcff */
[----:B------:R-:W-:Y:S02]  /*4600*/  LOP3.LUT R36, R25, R33, RZ, 0xfc, !PT ;  /* 0x0000002119247212 */ /* 0x000fe400078efcff */
[----:B------:R-:W-:Y:S08]  /*4610*/  POPC R24, R34 ;  /* 0x0000002200187309 */ /* 0x000ff00000000000 */
[----:B------:R-:W0:Y:S01]  /*4620*/  POPC R25, R36 ;  /* 0x0000002400197309 */ /* 0x000e220000000000 */
[----:B---3--:R-:W-:-:S02]  /*4630*/  LOP3.LUT R30, R22, R35, RZ, 0xfc, !PT ;  /* 0x00000023161e7212 */ /* 0x008fc400078efcff */
[----:B------:R-:W-:Y:S02]  /*4640*/  LOP3.LUT R32, R23, R33, RZ, 0xfc, !PT ;  /* 0x0000002117207212 */ /* 0x000fe400078efcff */
[----:B------:R-:W2:Y:S01]  /*4650*/  LD.E.64 R22, desc[UR6][R8.64+0x18] ;  /* 0x0000180608167980 */ /* 0x000ea2000c101b00 */
[----:B0-----:R-:W-:-:S03]  /*4660*/  IADD3 R29, PT, PT, R29, R24, R25 ;  /* 0x000000181d1d7210 */ /* 0x001fc60007ffe019 */
[----:B------:R-:W3:Y:S01]  /*4670*/  LD.E.64 R24, desc[UR6][R8.64+0x10] ;  /* 0x0000100608187980 */ /* 0x000ee2000c101b00 */
[----:B----4-:R-:W-:Y:S02]  /*4680*/  LOP3.LUT R2, R26, R35, RZ, 0xfc, !PT ;  /* 0x000000231a027212 */ /* 0x010fe400078efcff */
[----:B------:R-:W-:-:S04]  /*4690*/  LOP3.LUT R26, R27, R33, RZ, 0xfc, !PT ;  /* 0x000000211b1a7212 */ /* 0x000fc800078efcff */
[----:B------:R-:W-:Y:S08]  /*46a0*/  POPC R2, R2 ;  /* 0x0000000200027309 */ /* 0x000ff00000000000 */
[----:B------:R-:W0:Y:S08]  /*46b0*/  POPC R26, R26 ;  /* 0x0000001a001a7309 */ /* 0x000e300000000000 */
[----:B------:R-:W-:Y:S08]  /*46c0*/  POPC R30, R30 ;  /* 0x0000001e001e7309 */ /* 0x000ff00000000000 */
[----:B------:R-:W1:Y:S01]  /*46d0*/  POPC R32, R32 ;  /* 0x0000002000207309 */ /* 0x000e620000000000 */
[----:B-----5:R-:W-:-:S02]  /*46e0*/  LOP3.LUT R18, R18, R35, RZ, 0xfc, !PT ;  /* 0x0000002312127212 */ /* 0x020fc400078efcff */
[----:B------:R-:W-:Y:S02]  /*46f0*/  LOP3.LUT R34, R19, R33, RZ, 0xfc, !PT ;  /* 0x0000002113227212 */ /* 0x000fe400078efcff */
[----:B0-----:R-:W-:-:S03]  /*4700*/  IADD3 R29, PT, PT, R29, R2, R26 ;  /* 0x000000021d1d7210 */ /* 0x001fc60007ffe01a */
[----:B------:R-:W-:Y:S01]  /*4710*/  POPC R18, R18 ;  /* 0x0000001200127309 */ /* 0x000fe20000000000 */
[----:B-1----:R-:W-:-:S07]  /*4720*/  IADD3 R27, PT, PT, R29, R30, R32 ;  /* 0x0000001e1d1b7210 */ /* 0x002fce0007ffe020 */
[----:B------:R-:W0:Y:S01]  /*4730*/  POPC R19, R34 ;  /* 0x0000002200137309 */ /* 0x000e220000000000 */
[----:B------:R-:W-:Y:S02]  /*4740*/  LOP3.LUT R29, R20, R35, RZ, 0xfc, !PT ;  /* 0x00000023141d7212 */ /* 0x000fe400078efcff */
[----:B------:R-:W-:Y:S02]  /*4750*/  LOP3.LUT R2, R21, R33, RZ, 0xfc, !PT ;  /* 0x0000002115027212 */ /* 0x000fe400078efcff */
[----:B0-----:R-:W-:Y:S01]  /*4760*/  IADD3 R36, PT, PT, R27, R18, R19 ;  /* 0x000000121b247210 */ /* 0x001fe20007ffe013 */
[----:B------:R-:W4:Y:S02]  /*4770*/  LD.E.64 R20, desc[UR6][R8.64+0x28] ;  /* 0x0000280608147980 */ /* 0x000f24000c101b00 */
[----:B------:R-:W-:Y:S02]  /*4780*/  POPC R29, R29 ;  /* 0x0000001d001d7309 */ /* 0x000fe40000000000 */
[----:B------:R-:W5:Y:S04]  /*4790*/  LD.E.64 R26, desc[UR6][R8.64+0x20] ;  /* 0x00002006081a7980 */ /* 0x000f68000c101b00 */
[----:B------:R-:W5:Y:S02]  /*47a0*/  LD.E.64 R18, desc[UR6][R8.64+0x30] ;  /* 0x0000300608127980 */ /* 0x000f64000c101b00 */
[----:B------:R-:W0:Y:S02]  /*47b0*/  POPC R2, R2 ;  /* 0x0000000200027309 */ /* 0x000e240000000000 */
[----:B0-----:R-:W-:-:S02]  /*47c0*/  IADD3 R29, PT, PT, R36, R29, R2 ;  /* 0x0000001d241d7210 */ /* 0x001fc40007ffe002 */
[----:B--2---:R-:W-:Y:S02]  /*47d0*/  LOP3.LUT R30, R23, R33, RZ, 0xfc, !PT ;  /* 0x00000021171e7212 */ /* 0x004fe400078efcff */
[-C--:B---3--:R-:W-:Y:S02]  /*47e0*/  LOP3.LUT R2, R24, R35.reuse, RZ, 0xfc, !PT ;  /* 0x0000002318027212 */ /* 0x088fe400078efcff */
[----:B------:R-:W-:Y:S02]  /*47f0*/  LOP3.LUT R24, R22, R35, RZ, 0xfc, !PT ;  /* 0x0000002316187212 */ /* 0x000fe400078efcff */
[----:B------:R0:W2:Y:S01]  /*4800*/  LD.E.64 R22, desc[UR6][R8.64+0x38] ;  /* 0x0000380608167980 */ /* 0x0000a2000c101b00 */
[----:B------:R-:W-:Y:S01]  /*4810*/  LOP3.LUT R25, R25, R33, RZ, 0xfc, !PT ;  /* 0x0000002119197212 */ /* 0x000fe200078efcff */
[----:B------:R-:W-:Y:S08]  /*4820*/  POPC R2, R2 ;  /* 0x0000000200027309 */ /* 0x000ff00000000000 */
[----:B------:R-:W1:Y:S08]  /*4830*/  POPC R25, R25 ;  /* 0x0000001900197309 */ /* 0x000e700000000000 */
[----:B------:R-:W-:Y:S08]  /*4840*/  POPC R24, R24 ;  /* 0x0000001800187309 */ /* 0x000ff00000000000 */
[----:B------:R-:W3:Y:S01]  /*4850*/  POPC R30, R30 ;  /* 0x0000001e001e7309 */ /* 0x000ee20000000000 */
[----:B-1----:R-:W-:Y:S01]  /*4860*/  IADD3 R29, PT, PT, R29, R2, R25 ;  /* 0x000000021d1d7210 */ /* 0x002fe20007ffe019 */
[----:B------:R-:W-:-:S05]  /*4870*/  VIADD R28, R28, 0x10 ;  /* 0x000000101c1c7836 */ /* 0x000fca0000000000 */
[----:B------:R-:W-:Y:S02]  /*4880*/  ISETP.NE.AND P0, PT, R28, RZ, PT ;  /* 0x000000ff1c00720c */ /* 0x000fe40003f05270 */
[----:B---3--:R-:W-:Y:S02]  /*4890*/  IADD3 R24, PT, PT, R29, R24, R30 ;  /* 0x000000181d187210 */ /* 0x008fe40007ffe01e */
[-C--:B----4-:R-:W-:Y:S02]  /*48a0*/  LOP3.LUT R20, R20, R35.reuse, RZ, 0xfc, !PT ;  /* 0x0000002314147212 */ /* 0x090fe400078efcff */
[----:B-----5:R-:W-:Y:S02]  /*48b0*/  LOP3.LUT R26, R26, R35, RZ, 0xfc, !PT ;  /* 0x000000231a1a7212 */ /* 0x020fe400078efcff */
[-C--:B------:R-:W-:Y:S02]  /*48c0*/  LOP3.LUT R27, R27, R33.reuse, RZ, 0xfc, !PT ;  /* 0x000000211b1b7212 */ /* 0x080fe400078efcff */
[----:B------:R-:W-:-:S02]  /*48d0*/  LOP3.LUT R21, R21, R33, RZ, 0xfc, !PT ;  /* 0x0000002115157212 */ /* 0x000fc400078efcff */
[----:B------:R-:W-:Y:S01]  /*48e0*/  POPC R26, R26 ;  /* 0x0000001a001a7309 */ /* 0x000fe20000000000 */
[----:B------:R-:W-:Y:S02]  /*48f0*/  LOP3.LUT R18, R18, R35, RZ, 0xfc, !PT ;  /* 0x0000002312127212 */ /* 0x000fe400078efcff */
[----:B------:R-:W-:-:S05]  /*4900*/  LOP3.LUT R19, R19, R33, RZ, 0xfc, !PT ;  /* 0x0000002113137212 */ /* 0x000fca00078efcff */
[----:B------:R-:W1:Y:S08]  /*4910*/  POPC R27, R27 ;  /* 0x0000001b001b7309 */ /* 0x000e700000000000 */
[----:B------:R-:W-:Y:S08]  /*4920*/  POPC R20, R20 ;  /* 0x0000001400147309 */ /* 0x000ff00000000000 */
[----:B------:R-:W3:Y:S01]  /*4930*/  POPC R21, R21 ;  /* 0x0000001500157309 */ /* 0x000ee20000000000 */
[----:B-1----:R-:W-:-:S07]  /*4940*/  IADD3 R24, PT, PT, R24, R26, R27 ;  /* 0x0000001a18187210 */ /* 0x002fce0007ffe01b */
[----:B------:R-:W-:Y:S08]  /*4950*/  POPC R18, R18 ;  /* 0x0000001200127309 */ /* 0x000ff00000000000 */
[----:B------:R-:W1:Y:S01]  /*4960*/  POPC R19, R19 ;  /* 0x0000001300137309 */ /* 0x000e620000000000 */
[----:B---3--:R-:W-:Y:S02]  /*4970*/  IADD3 R20, PT, PT, R24, R20, R21 ;  /* 0x0000001418147210 */ /* 0x008fe40007ffe015 */
[----:B0-----:R-:W-:-:S02]  /*4980*/  IADD3 R8, P1, PT, R8, 0x80, RZ ;  /* 0x0000008008087810 */ /* 0x001fc40007f3e0ff */
[----:B-1----:R-:W-:-:S03]  /*4990*/  IADD3 R21, PT, PT, R20, R18, R19 ;  /* 0x0000001214157210 */ /* 0x002fc60007ffe013 */
[----:B------:R-:W-:Y:S01]  /*49a0*/  IMAD.X R9, RZ, RZ, R9, P1 ;  /* 0x000000ffff097224 */ /* 0x000fe200008e0609 */
[----:B--2---:R-:W-:Y:S02]  /*49b0*/  LOP3.LUT R32, R22, R35, RZ, 0xfc, !PT ;  /* 0x0000002316207212 */ /* 0x004fe400078efcff */
[----:B------:R-:W-:Y:S02]  /*49c0*/  LOP3.LUT R22, R23, R33, RZ, 0xfc, !PT ;  /* 0x0000002117167212 */ /* 0x000fe400078efcff */
[----:B------:R-:W-:Y:S08]  /*49d0*/  POPC R2, R32 ;  /* 0x0000002000027309 */ /* 0x000ff00000000000 */
[----:B------:R-:W0:Y:S02]  /*49e0*/  POPC R22, R22 ;  /* 0x0000001600167309 */ /* 0x000e240000000000 */
[----:B0-----:R-:W-:-:S05]  /*49f0*/  IADD3 R2, PT, PT, R21, R2, R22 ;  /* 0x0000000215027210 */ /* 0x001fca0007ffe016 */
[----:B------:R-:W-:Y:S01]  /*4a00*/  VIADD R2, R2, 0xfffffff0 ;  /* 0xfffffff002027836 */ /* 0x000fe20000000000 */
[----:B------:R-:W-:Y:S06]  /*4a10*/  @P0 BRA `(.L_x_55) ;  /* 0xfffffff800680947 */ /* 0x000fec000383ffff */
.L_x_54:
[----:B------:R-:W-:Y:S05]  /*4a20*/  BSYNC.RECONVERGENT B2 ;  /* 0x0000000000027941 */ /* 0x000fea0003800200 */
.L_x_53:
        /* <DEDUP_REMOVED lines=9> */
[----:B------:R-:W5:Y:S04]  /*4ac0*/  LD.E.64 R24, desc[UR6][R8.64+0x18] ;  /* 0x0000180608187980 */ /* 0x000f68000c101b00 */
[----:B------:R-:W5:Y:S04]  /*4ad0*/  LD.E.64 R26, desc[UR6][R8.64+0x20] ;  /* 0x00002006081a7980 */ /* 0x000f68000c101b00 */
[----:B------:R-:W5:Y:S01]  /*4ae0*/  LD.E.64 R28, desc[UR6][R8.64+0x28] ;  /* 0x00002806081c7980 */ /* 0x000f62000c101b00 */
[----:B--2---:R-:W-:-:S02]  /*4af0*/  LOP3.LUT R6, R18, R35, RZ, 0xfc, !PT ;  /* 0x0000002312067212 */ /* 0x004fc400078efcff */
[----:B------:R-:W-:Y:S02]  /*4b00*/  LOP3.LUT R32, R19, R33, RZ, 0xfc, !PT ;  /* 0x0000002113207212 */ /* 0x000fe400078efcff */
[----:B------:R-:W2:Y:S01]  /*4b10*/  LD.E.64 R18, desc[UR6][R8.64+0x30] ;  /* 0x0000300608127980 */ /* 0x000ea2000c101b00 */
[----:B---3--:R-:W-:Y:S02]  /*4b20*/  LOP3.LUT R30, R20, R35, RZ, 0xfc, !PT ;  /* 0x00000023141e7212 */ /* 0x008fe400078efcff */
[-C--:B------:R-:W-:Y:S02]  /*4b30*/  LOP3.LUT R34, R21, R33.reuse, RZ, 0xfc, !PT ;  /* 0x0000002115227212 */ /* 0x080fe400078efcff */
[----:B------:R0:W3:Y:S01]  /*4b40*/  LD.E.64 R20, desc[UR6][R8.64+0x38] ;  /* 0x0000380608147980 */ /* 0x0000e2000c101b00 */
[----:B----4-:R-:W-:Y:S02]  /*4b50*/  LOP3.LUT R36, R23, R33, RZ, 0xfc, !PT ;  /* 0x0000002117247212 */ /* 0x010fe400078efcff */
[----:B-----5:R-:W-:-:S02]  /*4b60*/  LOP3.LUT R23, R24, R35, RZ, 0xfc, !PT ;  /* 0x0000002318177212 */ /* 0x020fc400078efcff */
[----:B------:R-:W-:Y:S02]  /*4b70*/  LOP3.LUT R24, R25, R33, RZ, 0xfc, !PT ;  /* 0x0000002119187212 */ /* 0x000fe400078efcff */
[-C--:B------:R-:W-:Y:S01]  /*4b80*/  LOP3.LUT R25, R26, R35.reuse, RZ, 0xfc, !PT ;  /* 0x000000231a197212 */ /* 0x080fe200078efcff */
[----:B------:R-:W-:Y:S01]  /*4b90*/  POPC R32, R32 ;  /* 0x0000002000207309 */ /* 0x000fe20000000000 */
[-C--:B------:R-:W-:Y:S02]  /*4ba0*/  LOP3.LUT R22, R22, R35.reuse, RZ, 0xfc, !PT ;  /* 0x0000002316167212 */ /* 0x080fe400078efcff */
[----:B------:R-:W-:Y:S02]  /*4bb0*/  LOP3.LUT R26, R28, R35, RZ, 0xfc, !PT ;  /* 0x000000231c1a7212 */ /* 0x000fe400078efcff */
[----:B------:R-:W-:-:S03]  /*4bc0*/  LOP3.LUT R28, R29, R33, RZ, 0xfc, !PT ;  /* 0x000000211d1c7212 */ /* 0x000fc600078efcff */
[----:B------:R-:W1:Y:S08]  /*4bd0*/  POPC R29, R6 ;  /* 0x00000006001d7309 */ /* 0x000e700000000000 */
[----:B------:R-:W-:Y:S08]  /*4be0*/  POPC R30, R30 ;  /* 0x0000001e001e7309 */ /* 0x000ff00000000000 */
[----:B------:R-:W4:Y:S01]  /*4bf0*/  POPC R34, R34 ;  /* 0x0000002200227309 */ /* 0x000f220000000000 */
[----:B------:R-:W-:-:S07]  /*4c00*/  LOP3.LUT R27, R27, R33, RZ, 0xfc, !PT ;  /* 0x000000211b1b7212 */ /* 0x000fce00078efcff */
[----:B------:R-:W-:Y:S01]  /*4c10*/  POPC R22, R22 ;  /* 0x0000001600167309 */ /* 0x000fe20000000000 */
[----:B-1----:R-:W-:-:S07]  /*4c20*/  IADD3 R29, PT, PT, R2, R29, R32 ;  /* 0x0000001d021d7210 */ /* 0x002fce0007ffe020 */
[----:B------:R-:W1:Y:S01]  /*4c30*/  POPC R36, R36 ;  /* 0x0000002400247309 */ /* 0x000e620000000000 */
[----:B----4-:R-:W-:-:S07]  /*4c40*/  IADD3 R29, PT, PT, R29, R30, R34 ;  /* 0x0000001e1d1d7210 */ /* 0x010fce0007ffe022 */
[----:B------:R-:W-:Y:S08]  /*4c50*/  POPC R23, R23 ;  /* 0x0000001700177309 */ /* 0x000ff00000000000 */
[----:B------:R-:W4:Y:S01]  /*4c60*/  POPC R24, R24 ;  /* 0x0000001800187309 */ /* 0x000f220000000000 */
[----:B-1----:R-:W-:-:S07]  /*4c70*/  IADD3 R22, PT, PT, R29, R22, R36 ;  /* 0x000000161d167210 */ /* 0x002fce0007ffe024 */
[----:B------:R-:W-:Y:S08]  /*4c80*/  POPC R25, R25 ;  /* 0x0000001900197309 */ /* 0x000ff00000000000 */
[----:B0-----:R-:W0:Y:S01]  /*4c90*/  POPC R8, R27 ;  /* 0x0000001b00087309 */ /* 0x001e220000000000 */
[----:B----4-:R-:W-:-:S07]  /*4ca0*/  IADD3 R22, PT, PT, R22, R23, R24 ;  /* 0x0000001716167210 */ /* 0x010fce0007ffe018 */
[----:B------:R-:W-:Y:S08]  /*4cb0*/  POPC R26, R26 ;  /* 0x0000001a001a7309 */ /* 0x000ff00000000000 */
[----:B------:R-:W1:Y:S01]  /*4cc0*/  POPC R9, R28 ;  /* 0x0000001c00097309 */ /* 0x000e620000000000 */
[----:B0-----:R-:W-:Y:S01]  /*4cd0*/  IADD3 R8, PT, PT, R22, R25, R8 ;  /* 0x0000001916087210 */ /* 0x001fe20007ffe008 */
[----:B------:R-:W-:-:S03]  /*4ce0*/  VIADD R37, R37, 0x8 ;  /* 0x0000000825257836 */ /* 0x000fc60000000000 */
[----:B-1----:R-:W-:Y:S02]  /*4cf0*/  IADD3 R8, PT, PT, R8, R26, R9 ;  /* 0x0000001a08087210 */ /* 0x002fe40007ffe009 */
[----:B--2---:R-:W-:Y:S02]  /*4d00*/  LOP3.LUT R2, R18, R35, RZ, 0xfc, !PT ;  /* 0x0000002312027212 */ /* 0x004fe400078efcff */
[-C--:B------:R-:W-:Y:S02]  /*4d10*/  LOP3.LUT R32, R19, R33.reuse, RZ, 0xfc, !PT ;  /* 0x0000002113207212 */ /* 0x080fe400078efcff */
[----:B---3--:R-:W-:Y:S02]  /*4d20*/  LOP3.LUT R18, R21, R33, RZ, 0xfc, !PT ;  /* 0x0000002115127212 */ /* 0x008fe400078efcff */
[----:B------:R-:W-:Y:S01]  /*4d30*/  POPC R2, R2 ;  /* 0x0000000200027309 */ /* 0x000fe20000000000 */
[----:B------:R-:W-:-:S07]  /*4d40*/  LOP3.LUT R20, R20, R35, RZ, 0xfc, !PT ;  /* 0x0000002314147212 */ /* 0x000fce00078efcff */
[----:B------:R-:W0:Y:S08]  /*4d50*/  POPC R19, R32 ;  /* 0x0000002000137309 */ /* 0x000e300000000000 */
[----:B------:R-:W-:Y:S08]  /*4d60*/  POPC R6, R20 ;  /* 0x0000001400067309 */ /* 0x000ff00000000000 */
[----:B------:R-:W1:Y:S01]  /*4d70*/  POPC R18, R18 ;  /* 0x0000001200127309 */ /* 0x000e620000000000 */
[----:B0-----:R-:W-:-:S04]  /*4d80*/  IADD3 R19, PT, PT, R8, R2, R19 ;  /* 0x0000000208137210 */ /* 0x001fc80007ffe013 */
[----:B-1----:R-:W-:-:S05]  /*4d90*/  IADD3 R6, PT, PT, R19, R6, R18 ;  /* 0x0000000613067210 */ /* 0x002fca0007ffe012 */
[----:B------:R-:W-:-:S07]  /*4da0*/  VIADD R2, R6, 0xfffffff8 ;  /* 0xfffffff806027836 */ /* 0x000fce0000000000 */
.L_x_57:
[----:B------:R-:W-:Y:S05]  /*4db0*/  BSYNC.RECONVERGENT B2 ;  /* 0x0000000000027941 */ /* 0x000fea0003800200 */
.L_x_56:
        /* <DEDUP_REMOVED lines=33> */
.L_x_59:
[----:B------:R-:W-:Y:S05]  /*4fd0*/  BSYNC.RECONVERGENT B2 ;  /* 0x0000000000027941 */ /* 0x000fea0003800200 */
.L_x_58:
        /* <DEDUP_REMOVED lines=26> */
.L_x_52:
[----:B------:R-:W-:Y:S05]  /*5180*/  BSYNC.RECONVERGENT B1 ;  /* 0x0000000000017941 */ /* 0x000fea0003800200 */
.L_x_51:
[----:B------:R-:W-:Y:S01]  /*5190*/  IMAD.HI.U32 R3, R5, 0x10624dd3, RZ ;  /* 0x10624dd305037827 */ /* 0x000fe200078e00ff */
[----:B------:R-:W-:Y:S01]  /*51a0*/  BSSY.RECONVERGENT B1, `(.L_x_60) ;  /* 0x0000010000017945 */ /* 0x000fe20003800200 */
[----:B------:R-:W-:Y:S02]  /*51b0*/  IADD3 R2, PT, PT, R31, R4, -R2 ;  /* 0x000000041f027210 */ /* 0x000fe40007ffe802 */
[----:B------:R-:W-:Y:S01]  /*51c0*/  IMAD.MOV.U32 R8, RZ, RZ, 0x3a83126f ;  /* 0x3a83126fff087424 */ /* 0x000fe200078e00ff */
[----:B------:R-:W-:-:S03]  /*51d0*/  SHF.R.U32.HI R6, RZ, 0x6, R3 ;  /* 0x00000006ff067819 */ /* 0x000fc60000011603 */
[----:B------:R-:W-:Y:S02]  /*51e0*/  FFMA R3, R8, -R13, 1 ;  /* 0x3f80000008037423 */ /* 0x000fe4000000080d */
[----:B------:R-:W-:Y:S02]  /*51f0*/  IMAD R6, R6, -0x3e8, R5 ;  /* 0xfffffc1806067824 */ /* 0x000fe400078e0205 */
[----:B------:R-:W-:-:S03]  /*5200*/  FFMA R3, R3, R8, 0.0010000000474974513054 ;  /* 0x3a83126f03037423 */ /* 0x000fc60000000008 */
[----:B------:R-:W-:-:S04]  /*5210*/  I2FP.F32.U32 R18, R6 ;  /* 0x0000000600127245 */ /* 0x000fc80000201000 */
        /* <DEDUP_REMOVED lines=8> */
.L_x_61:
[----:B------:R-:W-:Y:S05]  /*52a0*/  BSYNC.RECONVERGENT B1 ;  /* 0x0000000000017941 */ /* 0x000fea0003800200 */
.L_x_60:
[----:B------:R-:W0:Y:S01]  /*52b0*/  LDCU UR8, c[0x0][0x3e4] ;  /* 0x00007c80ff0877ac */ /* 0x000e220008000800 */
[----:B------:R-:W-:-:S05]  /*52c0*/  I2FP.F32.S32 R4, R2 ;  /* 0x0000000200047245 */ /* 0x000fca0000201400 */
[----:B0-----:R-:W-:Y:S01]  /*52d0*/  FFMA R3, R3, UR8, R4 ;  /* 0x0000000803037c23 */ /* 0x001fe20008000004 */
[----:B------:R-:W-:-:S04]  /*52e0*/  I2FP.F32.S32 R4, R11 ;  /* 0x0000000b00047245 */ /* 0x000fc80000201400 */
[----:B------:R-:W-:-:S04]  /*52f0*/  FSETP.GT.AND P0, PT, R3, R4, PT ;  /* 0x000000040300720b */ /* 0x000fc80003f04000 */
[----:B------:R-:W-:Y:S02]  /*5300*/  SEL R11, R2, R11, P0 ;  /* 0x0000000b020b7207 */ /* 0x000fe40000000000 */
[----:B------:R-:W-:Y:S01]  /*5310*/  SEL R12, R7, R12, P0 ;  /* 0x0000000c070c7207 */ /* 0x000fe20000000000 */
[----:B------:R-:W-:Y:S06]  /*5320*/  BRA `(.L_x_50) ;  /* 0x0000003000147947 */ /* 0x000fec0003800000 */
.L_x_23:
[----:B------:R-:W-:Y:S01]  /*5330*/  ISETP.NE.AND P0, PT, R33, R2, PT ;  /* 0x000000022100720c */ /* 0x000fe20003f05270 */
[----:B------:R-:W-:Y:S01]  /*5340*/  BSSY.RECONVERGENT B1, `(.L_x_62) ;  /* 0x0000103000017945 */ /* 0x000fe20003800200 */
[----:B------:R-:W-:Y:S01]  /*5350*/  LOP3.LUT R11, RZ, R11, RZ, 0x33, !PT ;  /* 0x0000000bff0b7212 */ /* 0x000fe200078e33ff */
[----:B------:R-:W-:Y:S01]  /*5360*/  IMAD.MOV.U32 R12, RZ, RZ, -0x1 ;  /* 0xffffffffff0c7424 */ /* 0x000fe200078e00ff */
[----:B------:R-:W-:-:S03]  /*5370*/  LOP3.LUT R5, R3, 0xf, RZ, 0xc0, !PT ;  /* 0x0000000f03057812 */ /* 0x000fc600078ec0ff */
[----:B------:R-:W-:Y:S01]  /*5380*/  IMAD.IADD R6, R8, 0x1, R11 ;  /* 0x0000000108067824 */ /* 0x000fe200078e020b */
[----:B------:R-:W-:Y:S01]  /*5390*/  LOP3.LUT R8, R3, 0x7, RZ, 0xc0, !PT ;  /* 0x0000000703087812 */ /* 0x000fe200078ec0ff */
        /* <DEDUP_REMOVED lines=24> */
.L_x_68:
[----:B------:R-:W2:Y:S04]  /*5520*/  LD.E.64 R24, desc[UR6][R10.64+-0x38] ;  /* 0xffffc8060a187980 */ /* 0x000ea8000c101b00 */
[----:B------:R-:W3:Y:S04]  /*5530*/  LD.E.64 R26, desc[UR6][R10.64+-0x40] ;  /* 0xffffc0060a1a7980 */ /* 0x000ee8000c101b00 */
[----:B------:R-:W4:Y:S04]  /*5540*/  LD.E.64 R20, desc[UR6][R10.64+-0x30] ;  /* 0xffffd0060a147980 */ /* 0x000f28000c101b00 */
[----:B------:R-:W4:Y:S04]  /*5550*/  LD.E.64 R18, desc[UR6][R10.64+-0x28] ;  /* 0xffffd8060a127980 */ /* 0x000f28000c101b00 */
[----:B------:R-:W4:Y:S01]  /*5560*/  LD.E.64 R12, desc[UR6][R10.64+-0x20] ;  /* 0xffffe0060a0c7980 */ /* 0x000f22000c101b00 */
[----:B--2---:R-:W-:-:S02]  /*5570*/  LOP3.LUT R32, R24, R35, RZ, 0xfc, !PT ;  /* 0x0000002318207212 */ /* 0x004fc400078efcff */
[----:B------:R-:W-:Y:S02]  /*5580*/  LOP3.LUT R34, R25, R31, RZ, 0xfc, !PT ;  /* 0x0000001f19227212 */ /* 0x000fe400078efcff */
[----:B------:R-:W2:Y:S01]  /*5590*/  LD.E.64 R24, desc[UR6][R10.64+-0x18] ;  /* 0xffffe8060a187980 */ /* 0x000ea2000c101b00 */
[-C--:B---3--:R-:W-:Y:S01]  /*55a0*/  LOP3.LUT R36, R26, R35.reuse, RZ, 0xfc, !PT ;  /* 0x000000231a247212 */ /* 0x088fe200078efcff */
[----:B------:R4:W-:Y:S08]  /*55b0*/  POPC R28, R34 ;  /* 0x00000022001c7309 */ /* 0x0009f00000000000 */
[----:B------:R0:W-:Y:S01]  /*55c0*/  POPC R26, R36 ;  /* 0x00000024001a7309 */ /* 0x0001e20000000000 */
[----:B----4-:R-:W-:-:S02]  /*55d0*/  LOP3.LUT R34, R20, R35, RZ, 0xfc, !PT ;  /* 0x0000002314227212 */ /* 0x010fc400078efcff */
[-C--:B0-----:R-:W-:Y:S02]  /*55e0*/  LOP3.LUT R36, R21, R31.reuse, RZ, 0xfc, !PT ;  /* 0x0000001f15247212 */ /* 0x081fe400078efcff */
[----:B------:R-:W3:Y:S01]  /*55f0*/  LD.E.64 R20, desc[UR6][R10.64+-0x8] ;  /* 0xfffff8060a147980 */ /* 0x000ee2000c101b00 */
[----:B------:R-:W-:Y:S02]  /*5600*/  LOP3.LUT R27, R27, R31, RZ, 0xfc, !PT ;  /* 0x0000001f1b1b7212 */ /* 0x000fe400078efcff */
[----:B------:R-:W-:Y:S08]  /*5610*/  POPC R29, R32 ;  /* 0x00000020001d7309 */ /* 0x000ff00000000000 */
[----:B------:R-:W0:Y:S02]  /*5620*/  POPC R27, R27 ;  /* 0x0000001b001b7309 */ /* 0x000e240000000000 */
[----:B0-----:R-:W-:-:S06]  /*5630*/  IADD3 R26, PT, PT, R23, R26, R27 ;  /* 0x0000001a171a7210 */ /* 0x001fcc0007ffe01b */
[----:B------:R-:W-:Y:S01]  /*5640*/  POPC R23, R34 ;  /* 0x0000002200177309 */ /* 0x000fe20000000000 */
[----:B------:R-:W-:Y:S02]  /*5650*/  IADD3 R28, PT, PT, R26, R29, R28 ;  /* 0x0000001d1a1c7210 */ /* 0x000fe40007ffe01c */
[----:B------:R-:W4:Y:S05]  /*5660*/  LD.E.64 R26, desc[UR6][R10.64+-0x10] ;  /* 0xfffff0060a1a7980 */ /* 0x000f2a000c101b00 */
[----:B------:R-:W0:Y:S01]  /*5670*/  POPC R29, R36 ;  /* 0x00000024001d7309 */ /* 0x000e220000000000 */
[----:B------:R-:W-:Y:S02]  /*5680*/  LOP3.LUT R32, R12, R35, RZ, 0xfc, !PT ;  /* 0x000000230c207212 */ /* 0x000fe400078efcff */
[----:B0-----:R-:W-:-:S02]  /*5690*/  IADD3 R28, PT, PT, R28, R23, R29 ;  /* 0x000000171c1c7210 */ /* 0x001fc40007ffe01d */
[----:B------:R-:W-:Y:S02]  /*56a0*/  LOP3.LUT R29, R18, R35, RZ, 0xfc, !PT ;  /* 0x00000023121d7212 */ /* 0x000fe400078efcff */
[----:B------:R-:W-:-:S04]  /*56b0*/  LOP3.LUT R18, R19, R31, RZ, 0xfc, !PT ;  /* 0x0000001f13127212 */ /* 0x000fc800078efcff */
[----:B------:R-:W-:Y:S01]  /*56c0*/  POPC R29, R29 ;  /* 0x0000001d001d7309 */ /* 0x000fe20000000000 */
[----:B------:R-:W-:Y:S02]  /*56d0*/  LOP3.LUT R19, R13, R31, RZ, 0xfc, !PT ;  /* 0x0000001f0d137212 */ /* 0x000fe400078efcff */
[----:B------:R-:W4:Y:S05]  /*56e0*/  LD.E.64 R12, desc[UR6][R10.64] ;  /* 0x000000060a0c7980 */ /* 0x000f2a000c101b00 */
[----:B------:R-:W0:Y:S08]  /*56f0*/  POPC R18, R18 ;  /* 0x0000001200127309 */ /* 0x000e300000000000 */
[----:B------:R-:W-:Y:S01]  /*5700*/  POPC R23, R32 ;  /* 0x0000002000177309 */ /* 0x000fe20000000000 */
[----:B0-----:R-:W-:-:S07]  /*5710*/  IADD3 R29, PT, PT, R28, R29, R18 ;  /* 0x0000001d1c1d7210 */ /* 0x001fce0007ffe012 */
[----:B------:R0:W1:Y:S02]  /*5720*/  POPC R28, R19 ;  /* 0x00000013001c7309 */ /* 0x0000640000000000 */
[----:B0-----:R-:W4:Y:S01]  /*5730*/  LD.E.64 R18, desc[UR6][R10.64+0x8] ;  /* 0x000008060a127980 */ /* 0x001f22000c101b00 */
[----:B-1----:R-:W-:Y:S02]  /*5740*/  IADD3 R28, PT, PT, R29, R23, R28 ;  /* 0x000000171d1c7210 */ /* 0x002fe40007ffe01c */
[----:B--2---:R-:W-:Y:S02]  /*5750*/  LOP3.LUT R34, R24, R35, RZ, 0xfc, !PT ;  /* 0x0000002318227212 */ /* 0x004fe400078efcff */
[----:B------:R-:W-:Y:S02]  /*5760*/  LOP3.LUT R36, R25, R31, RZ, 0xfc, !PT ;  /* 0x0000001f19247212 */ /* 0x000fe400078efcff */
[----:B------:R-:W-:Y:S08]  /*5770*/  POPC R25, R34 ;  /* 0x0000002200197309 */ /* 0x000ff00000000000 */
[----:B------:R-:W0:Y:S01]  /*5780*/  POPC R24, R36 ;  /* 0x0000002400187309 */ /* 0x000e220000000000 */
[----:B---3--:R-:W-:-:S02]  /*5790*/  LOP3.LUT R29, R20, R35, RZ, 0xfc, !PT ;  /* 0x00000023141d7212 */ /* 0x008fc400078efcff */
[----:B------:R-:W-:Y:S02]  /*57a0*/  LOP3.LUT R32, R21, R31, RZ, 0xfc, !PT ;  /* 0x0000001f15207212 */ /* 0x000fe400078efcff */
[----:B0-----:R-:W-:Y:S01]  /*57b0*/  IADD3 R28, PT, PT, R28, R25, R24 ;  /* 0x000000191c1c7210 */ /* 0x001fe20007ffe018 */
[----:B------:R-:W2:Y:S04]  /*57c0*/  LD.E.64 R20, desc[UR6][R10.64+0x18] ;  /* 0x000018060a147980 */ /* 0x000ea8000c101b00 */
[----:B------:R-:W3:Y:S01]  /*57d0*/  LD.E.64 R24, desc[UR6][R10.64+0x10] ;  /* 0x000010060a187980 */ /* 0x000ee2000c101b00 */
[----:B------:R-:W-:Y:S08]  /*57e0*/  POPC R29, R29 ;  /* 0x0000001d001d7309 */ /* 0x000ff00000000000 */
[----:B------:R-:W-:Y:S01]  /*57f0*/  POPC R32, R32 ;  /* 0x0000002000207309 */ /* 0x000fe20000000000 */
[----:B----4-:R-:W-:-:S02]  /*5800*/  LOP3.LUT R23, R26, R35, RZ, 0xfc, !PT ;  /* 0x000000231a177212 */ /* 0x010fc400078efcff */
[----:B------:R-:W-:-:S05]  /*5810*/  LOP3.LUT R26, R27, R31, RZ, 0xfc, !PT ;  /* 0x0000001f1b1a7212 */ /* 0x000fca00078efcff */
[----:B------:R-:W-:Y:S08]  /*5820*/  POPC R23, R23 ;  /* 0x0000001700177309 */ /* 0x000ff00000000000 */
[----:B------:R-:W0:Y:S01]  /*5830*/  POPC R26, R26 ;  /* 0x0000001a001a7309 */ /* 0x000e220000000000 */
[----:B------:R-:W-:Y:S02]  /*5840*/  LOP3.LUT R12, R12, R35, RZ, 0xfc, !PT ;  /* 0x000000230c0c7212 */ /* 0x000fe400078efcff */
[----:B------:R-:W-:-:S02]  /*5850*/  LOP3.LUT R34, R13, R31, RZ, 0xfc, !PT ;  /* 0x0000001f0d227212 */ /* 0x000fc400078efcff */
[----:B0-----:R-:W-:-:S03]  /*5860*/  IADD3 R28, PT, PT, R28, R23, R26 ;  /* 0x000000171c1c7210 */ /* 0x001fc60007ffe01a */
[----:B------:R-:W-:Y:S01]  /*5870*/  POPC R12, R12 ;  /* 0x0000000c000c7309 */ /* 0x000fe20000000000 */
[----:B------:R-:W-:-:S07]  /*5880*/  IADD3 R27, PT, PT, R28, R29, R32 ;  /* 0x0000001d1c1b7210 */ /* 0x000fce0007ffe020 */
[----:B------:R-:W0:Y:S01]  /*5890*/  POPC R13, R34 ;  /* 0x00000022000d7309 */ /* 0x000e220000000000 */
[----:B------:R-:W-:Y:S02]  /*58a0*/  LOP3.LUT R28, R18, R35, RZ, 0xfc, !PT ;  /* 0x00000023121c7212 */ /* 0x000fe400078efcff */
[----:B------:R-:W-:Y:S02]  /*58b0*/  LOP3.LUT R23, R19, R31, RZ, 0xfc, !PT ;  /* 0x0000001f13177212 */ /* 0x000fe400078efcff */
[----:B0-----:R-:W-:Y:S01]  /*58c0*/  IADD3 R36, PT, PT, R27, R12, R13 ;  /* 0x0000000c1b247210 */ /* 0x001fe20007ffe00d */
[----:B------:R-:W4:Y:S02]  /*58d0*/  LD.E.64 R18, desc[UR6][R10.64+0x28] ;  /* 0x000028060a127980 */ /* 0x000f24000c101b00 */
[----:B------:R-:W-:Y:S02]  /*58e0*/  POPC R28, R28 ;  /* 0x0000001c001c7309 */ /* 0x000fe40000000000 */
[----:B------:R-:W4:Y:S04]  /*58f0*/  LD.E.64 R26, desc[UR6][R10.64+0x20] ;  /* 0x000020060a1a7980 */ /* 0x000f28000c101b00 */
[----:B------:R-:W4:Y:S02]  /*5900*/  LD.E.64 R12, desc[UR6][R10.64+0x30] ;  /* 0x000030060a0c7980 */ /* 0x000f24000c101b00 */
        /* <DEDUP_REMOVED lines=15> */
[----:B0-----:R-:W-:-:S05]  /*5a00*/  IADD3 R10, P1, PT, R10, 0x80, RZ ;  /* 0x000000800a0a7810 */ /* 0x001fca0007f3e0ff */
[----:B------:R-:W-:Y:S01]  /*5a10*/  IMAD.X R11, RZ, RZ, R11, P1 ;  /* 0x000000ffff0b7224 */ /* 0x000fe200008e060b */
[-C--:B----4-:R-:W-:Y:S02]  /*5a20*/  LOP3.LUT R18, R18, R35.reuse, RZ, 0xfc, !PT ;  /* 0x0000002312127212 */ /* 0x090fe400078efcff */
[----:B------:R-:W-:Y:S02]  /*5a30*/  LOP3.LUT R26, R26, R35, RZ, 0xfc, !PT ;  /* 0x000000231a1a7212 */ /* 0x000fe400078efcff */
[-C--:B------:R-:W-:Y:S02]  /*5a40*/  LOP3.LUT R27, R27, R31.reuse, RZ, 0xfc, !PT ;  /* 0x0000001f1b1b7212 */ /* 0x080fe400078efcff */
[----:B------:R-:W-:Y:S02]  /*5a50*/  LOP3.LUT R19, R19, R31, RZ, 0xfc, !PT ;  /* 0x0000001f13137212 */ /* 0x000fe400078efcff */
[----:B------:R-:W-:Y:S01]  /*5a60*/  POPC R26, R26 ;  /* 0x0000001a001a7309 */ /* 0x000fe20000000000 */
[----:B------:R-:W-:-:S02]  /*5a70*/  LOP3.LUT R12, R12, R35, RZ, 0xfc, !PT ;  /* 0x000000230c0c7212 */ /* 0x000fc400078efcff */
[----:B------:R-:W-:-:S05]  /*5a80*/  LOP3.LUT R13, R13, R31, RZ, 0xfc, !PT ;  /* 0x0000001f0d0d7212 */ /* 0x000fca00078efcff */
[----:B------:R-:W0:Y:S08]  /*5a90*/  POPC R27, R27 ;  /* 0x0000001b001b7309 */ /* 0x000e300000000000 */
[----:B------:R-:W-:Y:S08]  /*5aa0*/  POPC R18, R18 ;  /* 0x0000001200127309 */ /* 0x000ff00000000000 */
[----:B------:R-:W1:Y:S01]  /*5ab0*/  POPC R19, R19 ;  /* 0x0000001300137309 */ /* 0x000e620000000000 */
[----:B0-----:R-:W-:-:S07]  /*5ac0*/  IADD3 R24, PT, PT, R24, R26, R27 ;  /* 0x0000001a18187210 */ /* 0x001fce0007ffe01b */
[----:B------:R-:W-:Y:S08]  /*5ad0*/  POPC R12, R12 ;  /* 0x0000000c000c7309 */ /* 0x000ff00000000000 */
[----:B------:R-:W0:Y:S01]  /*5ae0*/  POPC R13, R13 ;  /* 0x0000000d000d7309 */ /* 0x000e220000000000 */
[----:B-1----:R-:W-:-:S04]  /*5af0*/  IADD3 R18, PT, PT, R24, R18, R19 ;  /* 0x0000001218127210 */ /* 0x002fc80007ffe013 */
[----:B0-----:R-:W-:Y:S02]  /*5b00*/  IADD3 R19, PT, PT, R18, R12, R13 ;  /* 0x0000000c12137210 */ /* 0x001fe40007ffe00d */
[----:B--2---:R-:W-:Y:S02]  /*5b10*/  LOP3.LUT R20, R20, R35, RZ, 0xfc, !PT ;  /* 0x0000002314147212 */ /* 0x004fe400078efcff */
[----:B------:R-:W-:-:S04]  /*5b20*/  LOP3.LUT R21, R21, R31, RZ, 0xfc, !PT ;  /* 0x0000001f15157212 */ /* 0x000fc800078efcff */
[----:B------:R-:W-:Y:S08]  /*5b30*/  POPC R20, R20 ;  /* 0x0000001400147309 */ /* 0x000ff00000000000 */
[----:B------:R-:W0:Y:S02]  /*5b40*/  POPC R21, R21 ;  /* 0x0000001500157309 */ /* 0x000e240000000000 */
[----:B0-----:R-:W-:-:S05]  /*5b50*/  IADD3 R19, PT, PT, R19, R20, R21 ;  /* 0x0000001413137210 */ /* 0x001fca0007ffe015 */
[----:B------:R-:W-:Y:S01]  /*5b60*/  VIADD R23, R19, 0xfffffff0 ;  /* 0xfffffff013177836 */ /* 0x000fe20000000000 */
[----:B------:R-:W-:Y:S06]  /*5b70*/  @P0 BRA `(.L_x_68) ;  /* 0xfffffff800680947 */ /* 0x000fec000383ffff */
.L_x_67:
[----:B------:R-:W-:Y:S05]  /*5b80*/  BSYNC.RECONVERGENT B3 ;  /* 0x0000000000037941 */ /* 0x000fea0003800200 */
.L_x_66:
        /* <DEDUP_REMOVED lines=9> */
[----:B------:R-:W4:Y:S04]  /*5c20*/  LD.E.64 R12, desc[UR6][R28.64+0x18] ;  /* 0x000018061c0c7980 */ /* 0x000f28000c101b00 */
[----:B------:R-:W4:Y:S04]  /*5c30*/  LD.E.64 R20, desc[UR6][R28.64+0x28] ;  /* 0x000028061c147980 */ /* 0x000f28000c101b00 */
[----:B------:R-:W4:Y:S01]  /*5c40*/  LD.E.64 R24, desc[UR6][R28.64+0x38] ;  /* 0x000038061c187980 */ /* 0x000f22000c101b00 */
[----:B--2---:R-:W-:-:S02]  /*5c50*/  LOP3.LUT R34, R18, R35, RZ, 0xfc, !PT ;  /* 0x0000002312227212 */ /* 0x004fc400078efcff */
[----:B------:R-:W-:Y:S02]  /*5c60*/  LOP3.LUT R36, R19, R31, RZ, 0xfc, !PT ;  /* 0x0000001f13247212 */ /* 0x000fe400078efcff */
[----:B------:R-:W-:Y:S01]  /*5c70*/  POPC R32, R34 ;  /* 0x0000002200207309 */ /* 0x000fe20000000000 */
[----:B------:R-:W2:Y:S07]  /*5c80*/  LD.E.64 R18, desc[UR6][R28.64+0x20] ;  /* 0x000020061c127980 */ /* 0x000eae000c101b00 */
[----:B------:R-:W0:Y:S02]  /*5c90*/  POPC R22, R36 ;  /* 0x0000002400167309 */ /* 0x000e240000000000 */
[----:B0-----:R-:W-:-:S02]  /*5ca0*/  IADD3 R32, PT, PT, R23, R32, R22 ;  /* 0x0000002017207210 */ /* 0x001fc40007ffe016 */
[----:B------:R0:W2:Y:S01]  /*5cb0*/  LD.E.64 R22, desc[UR6][R28.64+0x30] ;  /* 0x000030061c167980 */ /* 0x0000a2000c101b00 */
[----:B---3--:R-:W-:Y:S02]  /*5cc0*/  LOP3.LUT R26, R26, R35, RZ, 0xfc, !PT ;  /* 0x000000231a1a7212 */ /* 0x008fe400078efcff */
[----:B------:R-:W-:Y:S02]  /*5cd0*/  LOP3.LUT R27, R27, R31, RZ, 0xfc, !PT ;  /* 0x0000001f1b1b7212 */ /* 0x000fe400078efcff */
[----:B----4-:R-:W-:Y:S02]  /*5ce0*/  LOP3.LUT R10, R10, R35, RZ, 0xfc, !PT ;  /* 0x000000230a0a7212 */ /* 0x010fe400078efcff */
[----:B------:R-:W-:Y:S01]  /*5cf0*/  LOP3.LUT R11, R11, R31, RZ, 0xfc, !PT ;  /* 0x0000001f0b0b7212 */ /* 0x000fe200078efcff */
[----:B------:R-:W-:Y:S01]  /*5d00*/  POPC R26, R26 ;  /* 0x0000001a001a7309 */ /* 0x000fe20000000000 */
[----:B------:R-:W-:Y:S02]  /*5d10*/  LOP3.LUT R12, R12, R35, RZ, 0xfc, !PT ;  /* 0x000000230c0c7212 */ /* 0x000fe400078efcff */
[----:B------:R-:W-:-:S05]  /*5d20*/  LOP3.LUT R13, R13, R31, RZ, 0xfc, !PT ;  /* 0x0000001f0d0d7212 */ /* 0x000fca00078efcff */
[----:B------:R-:W1:Y:S01]  /*5d30*/  POPC R27, R27 ;  /* 0x0000001b001b7309 */ /* 0x000e620000000000 */
[----:B------:R-:W-:-:S07]  /*5d40*/  LOP3.LUT R20, R20, R35, RZ, 0xfc, !PT ;  /* 0x0000002314147212 */ /* 0x000fce00078efcff */
[----:B------:R-:W-:Y:S01]  /*5d50*/  POPC R10, R10 ;  /* 0x0000000a000a7309 */ /* 0x000fe20000000000 */
[----:B0-----:R-:W-:-:S07]  /*5d60*/  LOP3.LUT R29, R21, R31, RZ, 0xfc, !PT ;  /* 0x0000001f151d7212 */ /* 0x001fce00078efcff */
[----:B------:R-:W0:Y:S01]  /*5d70*/  POPC R11, R11 ;  /* 0x0000000b000b7309 */ /* 0x000e220000000000 */
[----:B-1----:R-:W-:-:S07]  /*5d80*/  IADD3 R27, PT, PT, R32, R26, R27 ;  /* 0x0000001a201b7210 */ /* 0x002fce0007ffe01b */
[----:B------:R-:W-:Y:S08]  /*5d90*/  POPC R12, R12 ;  /* 0x0000000c000c7309 */ /* 0x000ff00000000000 */
[----:B------:R-:W1:Y:S01]  /*5da0*/  POPC R13, R13 ;  /* 0x0000000d000d7309 */ /* 0x000e620000000000 */
[----:B0-----:R-:W-:-:S07]  /*5db0*/  IADD3 R10, PT, PT, R27, R10, R11 ;  /* 0x0000000a1b0a7210 */ /* 0x001fce0007ffe00b */
[----:B------:R-:W-:Y:S08]  /*5dc0*/  POPC R20, R20 ;  /* 0x0000001400147309 */ /* 0x000ff00000000000 */
[----:B------:R-:W-:Y:S01]  /*5dd0*/  POPC R29, R29 ;  /* 0x0000001d001d7309 */ /* 0x000fe20000000000 */
[----:B-1----:R-:W-:Y:S01]  /*5de0*/  IADD3 R10, PT, PT, R10, R12, R13 ;  /* 0x0000000c0a0a7210 */ /* 0x002fe20007ffe00d */
[----:B------:R-:W-:Y:S01]  /*5df0*/  VIADD R37, R37, 0x8 ;  /* 0x0000000825257836 */ /* 0x000fe20000000000 */
[----:B--2---:R-:W-:-:S02]  /*5e00*/  LOP3.LUT R18, R18, R35, RZ, 0xfc, !PT ;  /* 0x0000002312127212 */ /* 0x004fc400078efcff */
[----:B------:R-:W-:-:S04]  /*5e10*/  LOP3.LUT R19, R19, R31, RZ, 0xfc, !PT ;  /* 0x0000001f13137212 */ /* 0x000fc800078efcff */
[----:B------:R-:W-:Y:S08]  /*5e20*/  POPC R18, R18 ;  /* 0x0000001200127309 */ /* 0x000ff00000000000 */
[----:B------:R-:W0:Y:S01]  /*5e30*/  POPC R19, R19 ;  /* 0x0000001300137309 */ /* 0x000e220000000000 */
[----:B------:R-:W-:Y:S02]  /*5e40*/  LOP3.LUT R21, R22, R35, RZ, 0xfc, !PT ;  /* 0x0000002316157212 */ /* 0x000fe400078efcff */
[----:B------:R-:W-:-:S02]  /*5e50*/  LOP3.LUT R23, R23, R31, RZ, 0xfc, !PT ;  /* 0x0000001f17177212 */ /* 0x000fc400078efcff */
[----:B------:R-:W-:-:S03]  /*5e60*/  LOP3.LUT R22, R24, R35, RZ, 0xfc, !PT ;  /* 0x0000002318167212 */ /* 0x000fc600078efcff */
[----:B------:R-:W-:Y:S01]  /*5e70*/  POPC R21, R21 ;  /* 0x0000001500157309 */ /* 0x000fe20000000000 */
[----:B------:R-:W-:-:S07]  /*5e80*/  LOP3.LUT R24, R25, R31, RZ, 0xfc, !PT ;  /* 0x0000001f19187212 */ /* 0x000fce00078efcff */
[----:B------:R-:W1:Y:S01]  /*5e90*/  POPC R26, R23 ;  /* 0x00000017001a7309 */ /* 0x000e620000000000 */
[----:B0-----:R-:W-:-:S07]  /*5ea0*/  IADD3 R10, PT, PT, R10, R18, R19 ;  /* 0x000000120a0a7210 */ /* 0x001fce0007ffe013 */
[----:B------:R-:W-:Y:S01]  /*5eb0*/  POPC R22, R22 ;  /* 0x0000001600167309 */ /* 0x000fe20000000000 */
[----:B------:R-:W-:-:S07]  /*5ec0*/  IADD3 R10, PT, PT, R10, R20, R29 ;  /* 0x000000140a0a7210 */ /* 0x000fce0007ffe01d */
[----:B------:R-:W0:Y:S01]  /*5ed0*/  POPC R11, R24 ;  /* 0x00000018000b7309 */ /* 0x000e220000000000 */
[----:B-1----:R-:W-:-:S04]  /*5ee0*/  IADD3 R21, PT, PT, R10, R21, R26 ;  /* 0x000000150a157210 */ /* 0x002fc80007ffe01a */
[----:B0-----:R-:W-:-:S05]  /*5ef0*/  IADD3 R11, PT, PT, R21, R22, R11 ;  /* 0x00000016150b7210 */ /* 0x001fca0007ffe00b */
[----:B------:R-:W-:-:S07]  /*5f00*/  VIADD R23, R11, 0xfffffff8 ;  /* 0xfffffff80b177836 */ /* 0x000fce0000000000 */
.L_x_70:
[----:B------:R-:W-:Y:S05]  /*5f10*/  BSYNC.RECONVERGENT B3 ;  /* 0x0000000000037941 */ /* 0x000fea0003800200 */
.L_x_69:
        /* <DEDUP_REMOVED lines=15> */
[-C--:B------:R-:W-:Y:S01]  /*6010*/  LOP3.LUT R19, R19, R31.reuse, RZ, 0xfc, !PT ;  /* 0x0000001f13137212 */ /* 0x080fe200078efcff */
        /* <DEDUP_REMOVED lines=17> */
.L_x_72:
[----:B------:R-:W-:Y:S05]  /*6130*/  BSYNC.RECONVERGENT B3 ;  /* 0x0000000000037941 */ /* 0x000fea0003800200 */
.L_x_71:
        /* <DEDUP_REMOVED lines=26> */
.L_x_65:
[----:B------:R-:W-:Y:S05]  /*62e0*/  BSYNC.RECONVERGENT B2 ;  /* 0x0000000000027941 */ /* 0x000fea0003800200 */
.L_x_64:
[C---:B-----5:R-:W-:Y:S02]  /*62f0*/  ISETP.GE.AND P0, PT, R30.reuse, UR4, PT ;  /* 0x000000041e007c0c */ /* 0x060fe4000bf06270 */
[----:B------:R-:W-:Y:S02]  /*6300*/  ISETP.GE.AND P1, PT, R30, UR5, PT ;  /* 0x000000051e007c0c */ /* 0x000fe4000bf26270 */
[----:B------:R-:W-:-:S04]  /*6310*/  SEL R10, RZ, 0xfffffffe, !P0 ;  /* 0xfffffffeff0a7807 */ /* 0x000fc80004000000 */
[----:B------:R-:W-:-:S04]  /*6320*/  SEL R10, R10, 0xfffffc18, !P1 ;  /* 0xfffffc180a0a7807 */ /* 0x000fc80004800000 */
[----:B------:R-:W-:-:S04]  /*6330*/  IADD3 R10, PT, PT, R10, R4, -R23 ;  /* 0x000000040a0a7210 */ /* 0x000fc80007ffe817 */
[C---:B------:R-:W-:Y:S02]  /*6340*/  ISETP.GT.AND P0, PT, R10.reuse, -0xf423f, PT ;  /* 0xfff0bdc10a00780c */ /* 0x040fe40003f04270 */
[----:B------:R-:W-:Y:S02]  /*6350*/  VIMNMX R11, PT, PT, R10, -0xf423f, !PT ;  /* 0xfff0bdc10a0b7848 */ /* 0x000fe40007fe0100 */
[----:B------:R-:W-:-:S09]  /*6360*/  SEL R12, R33, 0xffffffff, P0 ;  /* 0xffffffff210c7807 */ /* 0x000fd20000000000 */
.L_x_63:
[----:B------:R-:W-:Y:S05]  /*6370*/  BSYNC.RECONVERGENT B1 ;  /* 0x0000000000017941 */ /* 0x000fea0003800200 */
.L_x_62:
[----:B------:R-:W-:Y:S01]  /*6380*/  ISETP.NE.AND P0, PT, R9, R2, PT ;  /* 0x000000020900720c */ /* 0x000fe20003f05270 */
[----:B------:R-:W-:-:S12]  /*6390*/  BSSY.RECONVERGENT B1, `(.L_x_73) ;  /* 0x00000ff000017945 */ /* 0x000fd80003800200 */
        /* <DEDUP_REMOVED lines=23> */
.L_x_79:
[----:B------:R-:W2:Y:S04]  /*6510*/  LD.E.64 R20, desc[UR6][R18.64+-0x40] ;  /* 0xffffc00612147980 */ /* 0x000ea8000c101b00 */
[----:B------:R-:W3:Y:S04]  /*6520*/  LD.E.64 R26, desc[UR6][R18.64+-0x38] ;  /* 0xffffc806121a7980 */ /* 0x000ee8000c101b00 */
[----:B------:R-:W4:Y:S04]  /*6530*/  LD.E.64 R24, desc[UR6][R18.64+-0x30] ;  /* 0xffffd00612187980 */ /* 0x000f28000c101b00 */
[----:B------:R-:W4:Y:S01]  /*6540*/  LD.E.64 R22, desc[UR6][R18.64+-0x28] ;  /* 0xffffd80612167980 */ /* 0x000f22000c101b00 */
[----:B--2---:R-:W-:-:S02]  /*6550*/  LOP3.LUT R28, R21, R13, RZ, 0xfc, !PT ;  /* 0x0000000d151c7212 */ /* 0x004fc400078efcff */
[----:B------:R-:W-:Y:S02]  /*6560*/  LOP3.LUT R34, R20, R31, RZ, 0xfc, !PT ;  /* 0x0000001f14227212 */ /* 0x000fe400078efcff */
[----:B------:R-:W2:Y:S02]  /*6570*/  LD.E.64 R20, desc[UR6][R18.64+-0x20] ;  /* 0xffffe00612147980 */ /* 0x000ea4000c101b00 */
[----:B------:R-:W-:Y:S08]  /*6580*/  POPC R32, R34 ;  /* 0x0000002200207309 */ /* 0x000ff00000000000 */
[----:B------:R-:W0:Y:S02]  /*6590*/  POPC R28, R28 ;  /* 0x0000001c001c7309 */ /* 0x000e240000000000 */
[----:B0-----:R-:W-:-:S02]  /*65a0*/  IADD3 R32, PT, PT, R35, R32, R28 ;  /* 0x0000002023207210 */ /* 0x001fc40007ffe01c */
[----:B------:R-:W2:Y:S01]  /*65b0*/  LD.E.64 R28, desc[UR6][R18.64+-0x18] ;  /* 0xffffe806121c7980 */ /* 0x000ea2000c101b00 */
[----:B---3--:R-:W-:Y:S02]  /*65c0*/  LOP3.LUT R37, R26, R31, RZ, 0xfc, !PT ;  /* 0x0000001f1a257212 */ /* 0x008fe400078efcff */
[----:B------:R-:W-:Y:S02]  /*65d0*/  LOP3.LUT R27, R27, R13, RZ, 0xfc, !PT ;  /* 0x0000000d1b1b7212 */ /* 0x000fe400078efcff */
[----:B----4-:R-:W-:Y:S02]  /*65e0*/  LOP3.LUT R36, R24, R31, RZ, 0xfc, !PT ;  /* 0x0000001f18247212 */ /* 0x010fe400078efcff */
[----:B------:R-:W-:Y:S01]  /*65f0*/  LOP3.LUT R24, R25, R13, RZ, 0xfc, !PT ;  /* 0x0000000d19187212 */ /* 0x000fe200078efcff */
[----:B------:R-:W-:Y:S08]  /*6600*/  POPC R37, R37 ;  /* 0x0000002500257309 */ /* 0x000ff00000000000 */
[----:B------:R-:W0:Y:S08]  /*6610*/  POPC R26, R27 ;  /* 0x0000001b001a7309 */ /* 0x000e300000000000 */
[----:B------:R-:W-:Y:S08]  /*6620*/  POPC R35, R36 ;  /* 0x0000002400237309 */ /* 0x000ff00000000000 */
[----:B------:R-:W1:Y:S01]  /*6630*/  POPC R24, R24 ;  /* 0x0000001800187309 */ /* 0x000e620000000000 */
[----:B0-----:R-:W-:-:S02]  /*6640*/  IADD3 R32, PT, PT, R32, R37, R26 ;  /* 0x0000002520207210 */ /* 0x001fc40007ffe01a */
[----:B------:R-:W-:Y:S02]  /*6650*/  LOP3.LUT R34, R22, R31, RZ, 0xfc, !PT ;  /* 0x0000001f16227212 */ /* 0x000fe400078efcff */
[----:B------:R-:W-:Y:S02]  /*6660*/  LOP3.LUT R37, R23, R13, RZ, 0xfc, !PT ;  /* 0x0000000d17257212 */ /* 0x000fe400078efcff */
[----:B------:R-:W3:Y:S01]  /*6670*/  LD.E.64 R22, desc[UR6][R18.64+-0x10] ;  /* 0xfffff00612167980 */ /* 0x000ee2000c101b00 */
[----:B------:R-:W-:Y:S01]  /*6680*/  POPC R26, R34 ;  /* 0x00000022001a7309 */ /* 0x000fe20000000000 */
[----:B-1----:R-:W-:-:S07]  /*6690*/  IADD3 R35, PT, PT, R32, R35, R24 ;  /* 0x0000002320237210 */ /* 0x002fce0007ffe018 */
[----:B------:R-:W0:Y:S01]  /*66a0*/  POPC R32, R37 ;  /* 0x0000002500207309 */ /* 0x000e220000000000 */
[----:B------:R-:W4:Y:S01]  /*66b0*/  LD.E.64 R24, desc[UR6][R18.64+-0x8] ;  /* 0xfffff80612187980 */ /* 0x000f22000c101b00 */
[----:B0-----:R-:W-:Y:S02]  /*66c0*/  IADD3 R26, PT, PT, R35, R26, R32 ;  /* 0x0000001a231a7210 */ /* 0x001fe40007ffe020 */
[----:B--2---:R-:W-:Y:S02]  /*66d0*/  LOP3.LUT R27, R20, R31, RZ, 0xfc, !PT ;  /* 0x0000001f141b7212 */ /* 0x004fe400078efcff */
[----:B------:R-:W-:-:S04]  /*66e0*/  LOP3.LUT R20, R21, R13, RZ, 0xfc, !PT ;  /* 0x0000000d15147212 */ /* 0x000fc800078efcff */
[----:B------:R0:W-:Y:S02]  /*66f0*/  POPC R32, R20 ;  /* 0x0000001400207309 */ /* 0x0001e40000000000 */
[----:B0-----:R-:W2:Y:S06]  /*6700*/  LD.E.64 R20, desc[UR6][R18.64] ;  /* 0x0000000612147980 */ /* 0x001eac000c101b00 */
[----:B------:R-:W0:Y:S01]  /*6710*/  POPC R27, R27 ;  /* 0x0000001b001b7309 */ /* 0x000e220000000000 */
[----:B------:R-:W-:Y:S02]  /*6720*/  LOP3.LUT R34, R29, R13, RZ, 0xfc, !PT ;  /* 0x0000000d1d227212 */ /* 0x000fe400078efcff */
[----:B------:R-:W-:-:S02]  /*6730*/  LOP3.LUT R36, R28, R31, RZ, 0xfc, !PT ;  /* 0x0000001f1c247212 */ /* 0x000fc400078efcff */
[----:B------:R-:W2:Y:S03]  /*6740*/  LD.E.64 R28, desc[UR6][R18.64+0x8] ;  /* 0x00000806121c7980 */ /* 0x000ea6000c101b00 */
[----:B------:R-:W-:Y:S08]  /*6750*/  POPC R35, R36 ;  /* 0x0000002400237309 */ /* 0x000ff00000000000 */
[----:B------:R-:W1:Y:S01]  /*6760*/  POPC R34, R34 ;  /* 0x0000002200227309 */ /* 0x000e620000000000 */
[----:B0-----:R-:W-:-:S04]  /*6770*/  IADD3 R26, PT, PT, R26, R27, R32 ;  /* 0x0000001b1a1a7210 */ /* 0x001fc80007ffe020 */
[----:B-1----:R-:W-:Y:S02]  /*6780*/  IADD3 R35, PT, PT, R26, R35, R34 ;  /* 0x000000231a237210 */ /* 0x002fe40007ffe022 */
[----:B------:R-:W2:Y:S01]  /*6790*/  LD.E.64 R26, desc[UR6][R18.64+0x10] ;  /* 0x00001006121a7980 */ /* 0x000ea2000c101b00 */
[----:B---3--:R-:W-:Y:S02]  /*67a0*/  LOP3.LUT R37, R22, R31, RZ, 0xfc, !PT ;  /* 0x0000001f16257212 */ /* 0x008fe400078efcff */
[----:B------:R-:W-:Y:S02]  /*67b0*/  LOP3.LUT R23, R23, R13, RZ, 0xfc, !PT ;  /* 0x0000000d17177212 */ /* 0x000fe400078efcff */
[----:B------:R-:W-:Y:S08]  /*67c0*/  POPC R22, R37 ;  /* 0x0000002500167309 */ /* 0x000ff00000000000 */
[----:B------:R-:W0:Y:S01]  /*67d0*/  POPC R32, R23 ;  /* 0x0000001700207309 */ /* 0x000e220000000000 */
[----:B----4-:R-:W-:-:S02]  /*67e0*/  LOP3.LUT R24, R24, R31, RZ, 0xfc, !PT ;  /* 0x0000001f18187212 */ /* 0x010fc400078efcff */
[----:B------:R-:W-:-:S05]  /*67f0*/  LOP3.LUT R36, R25, R13, RZ, 0xfc, !PT ;  /* 0x0000000d19247212 */ /* 0x000fca00078efcff */
[----:B------:R-:W-:Y:S08]  /*6800*/  POPC R24, R24 ;  /* 0x0000001800187309 */ /* 0x000ff00000000000 */
[----:B------:R-:W1:Y:S01]  /*6810*/  POPC R25, R36 ;  /* 0x0000002400197309 */ /* 0x000e620000000000 */
[----:B0-----:R-:W-:-:S04]  /*6820*/  IADD3 R22, PT, PT, R35, R22, R32 ;  /* 0x0000001623167210 */ /* 0x001fc80007ffe020 */
[----:B-1----:R-:W-:Y:S02]  /*6830*/  IADD3 R22, PT, PT, R22, R24, R25 ;  /* 0x0000001816167210 */ /* 0x002fe40007ffe019 */
[----:B--2---:R-:W-:Y:S02]  /*6840*/  LOP3.LUT R34, R20, R31, RZ, 0xfc, !PT ;  /* 0x0000001f14227212 */ /* 0x004fe400078efcff */
[----:B------:R-:W-:Y:S02]  /*6850*/  LOP3.LUT R20, R21, R13, RZ, 0xfc, !PT ;  /* 0x0000000d15147212 */ /* 0x000fe400078efcff */
[----:B------:R-:W-:Y:S08]  /*6860*/  POPC R23, R34 ;  /* 0x0000002200177309 */ /* 0x000ff00000000000 */
[----:B------:R0:W1:Y:S01]  /*6870*/  POPC R32, R20 ;  /* 0x0000001400207309 */ /* 0x0000620000000000 */
[----:B------:R-:W-:-:S07]  /*6880*/  LOP3.LUT R37, R28, R31, RZ, 0xfc, !PT ;  /* 0x0000001f1c257212 */ /* 0x000fce00078efcff */
[----:B------:R-:W-:Y:S01]  /*6890*/  POPC R24, R37 ;  /* 0x0000002500187309 */ /* 0x000fe20000000000 */
[----:B0-----:R-:W2:Y:S01]  /*68a0*/  LD.E.64 R20, desc[UR6][R18.64+0x18] ;  /* 0x0000180612147980 */ /* 0x001ea2000c101b00 */
[----:B-1----:R-:W-:Y:S02]  /*68b0*/  IADD3 R25, PT, PT, R22, R23, R32 ;  /* 0x0000001716197210 */ /* 0x002fe40007ffe020 */
[-C--:B------:R-:W-:Y:S01]  /*68c0*/  LOP3.LUT R32, R29, R13.reuse, RZ, 0xfc, !PT ;  /* 0x0000000d1d207212 */ /* 0x080fe200078efcff */
[----:B------:R-:W3:Y:S04]  /*68d0*/  LD.E.64 R22, desc[UR6][R18.64+0x20] ;  /* 0x0000200612167980 */ /* 0x000ee8000c101b00 */
[----:B------:R-:W4:Y:S01]  /*68e0*/  LD.E.64 R28, desc[UR6][R18.64+0x28] ;  /* 0x00002806121c7980 */ /* 0x000f22000c101b00 */
[----:B------:R-:W0:Y:S01]  /*68f0*/  POPC R32, R32 ;  /* 0x0000002000207309 */ /* 0x000e220000000000 */
[----:B------:R-:W-:-:S02]  /*6900*/  LOP3.LUT R34, R27, R13, RZ, 0xfc, !PT ;  /* 0x0000000d1b227212 */ /* 0x000fc400078efcff */
[----:B------:R-:W-:Y:S02]  /*6910*/  LOP3.LUT R36, R26, R31, RZ, 0xfc, !PT ;  /* 0x0000001f1a247212 */ /* 0x000fe400078efcff */
[----:B------:R-:W4:Y:S03]  /*6920*/  LD.E.64 R26, desc[UR6][R18.64+0x30] ;  /* 0x00003006121a7980 */ /* 0x000f26000c101b00 */
[----:B------:R-:W-:Y:S08]  /*6930*/  POPC R35, R36 ;  /* 0x0000002400237309 */ /* 0x000ff00000000000 */
[----:B------:R-:W1:Y:S01]  /*6940*/  POPC R34, R34 ;  /* 0x0000002200227309 */ /* 0x000e620000000000 */
[----:B0-----:R-:W-:-:S04]  /*6950*/  IADD3 R24, PT, PT, R25, R24, R32 ;  /* 0x0000001819187210 */ /* 0x001fc80007ffe020 */
        /* <DEDUP_REMOVED lines=10> */
[----:B------:R-:W-:Y:S01]  /*6a00*/  POPC R20, R20 ;  /* 0x0000001400147309 */ /* 0x000fe20000000000 */
[----:B----4-:R-:W-:Y:S02]  /*6a10*/  LOP3.LUT R28, R28, R31, RZ, 0xfc, !PT ;  /* 0x0000001f1c1c7212 */ /* 0x010fe400078efcff */
[----:B------:R-:W-:-:S05]  /*6a20*/  LOP3.LUT R29, R29, R13, RZ, 0xfc, !PT ;  /* 0x0000000d1d1d7212 */ /* 0x000fca00078efcff */
[----:B------:R-:W0:Y:S01]  /*6a30*/  POPC R21, R21 ;  /* 0x0000001500157309 */ /* 0x000e220000000000 */
[----:B------:R-:W-:-:S07]  /*6a40*/  LOP3.LUT R26, R26, R31, RZ, 0xfc, !PT ;  /* 0x0000001f1a1a7212 */ /* 0x000fce00078efcff */
[----:B------:R-:W-:Y:S01]  /*6a50*/  POPC R22, R22 ;  /* 0x0000001600167309 */ /* 0x000fe20000000000 */
[----:B------:R-:W-:-:S07]  /*6a60*/  LOP3.LUT R32, R27, R13, RZ, 0xfc, !PT ;  /* 0x0000000d1b207212 */ /* 0x000fce00078efcff */
[----:B------:R-:W1:Y:S01]  /*6a70*/  POPC R23, R23 ;  /* 0x0000001700177309 */ /* 0x000e620000000000 */
[----:B0-----:R-:W-:-:S07]  /*6a80*/  IADD3 R20, PT, PT, R35, R20, R21 ;  /* 0x0000001423147210 */ /* 0x001fce0007ffe015 */
[----:B------:R-:W-:Y:S08]  /*6a90*/  POPC R28, R28 ;  /* 0x0000001c001c7309 */ /* 0x000ff00000000000 */
        /* <DEDUP_REMOVED lines=9> */
[----:B-1----:R-:W-:-:S04]  /*6b30*/  IADD3 R27, PT, PT, R20, R26, R27 ;  /* 0x0000001a141b7210 */ /* 0x002fc80007ffe01b */
[----:B0-----:R-:W-:-:S05]  /*6b40*/  IADD3 R21, PT, PT, R27, R24, R21 ;  /* 0x000000181b157210 */ /* 0x001fca0007ffe015 */
[----:B------:R-:W-:Y:S01]  /*6b50*/  VIADD R35, R21, 0xfffffff0 ;  /* 0xfffffff015237836 */ /* 0x000fe20000000000 */
[----:B------:R-:W-:Y:S06]  /*6b60*/  @P0 BRA `(.L_x_79) ;  /* 0xfffffff800680947 */ /* 0x000fec000383ffff */
.L_x_78:
[----:B------:R-:W-:Y:S05]  /*6b70*/  BSYNC.RECONVERGENT B3 ;  /* 0x0000000000037941 */ /* 0x000fea0003800200 */
.L_x_77:
        /* <DEDUP_REMOVED lines=10> */
[----:B------:R-:W4:Y:S01]  /*6c20*/  LD.E.64 R28, desc[UR6][R18.64+0x28] ;  /* 0x00002806121c7980 */ /* 0x000f22000c101b00 */
[----:B--2---:R-:W-:-:S02]  /*6c30*/  LOP3.LUT R37, R26, R31, RZ, 0xfc, !PT ;  /* 0x0000001f1a257212 */ /* 0x004fc400078efcff */
[-C--:B------:R-:W-:Y:S02]  /*6c40*/  LOP3.LUT R26, R27, R13.reuse, RZ, 0xfc, !PT ;  /* 0x0000000d1b1a7212 */ /* 0x080fe400078efcff */
[----:B------:R-:W-:Y:S08]  /*6c50*/  POPC R30, R37 ;  /* 0x00000025001e7309 */ /* 0x000ff00000000000 */
[----:B------:R0:W1:Y:S02]  /*6c60*/  POPC R32, R26 ;  /* 0x0000001a00207309 */ /* 0x0000640000000000 */
[----:B0-----:R-:W2:Y:S01]  /*6c70*/  LD.E.64 R26, desc[UR6][R18.64+0x20] ;  /* 0x00002006121a7980 */ /* 0x001ea2000c101b00 */
[----:B---3--:R-:W-:-:S02]  /*6c80*/  LOP3.LUT R34, R21, R13, RZ, 0xfc, !PT ;  /* 0x0000000d15227212 */ /* 0x008fc400078efcff */
[----:B-1----:R-:W-:Y:S02]  /*6c90*/  IADD3 R35, PT, PT, R35, R30, R32 ;  /* 0x0000001e23237210 */ /* 0x002fe40007ffe020 */
[-C--:B------:R-:W-:Y:S02]  /*6ca0*/  LOP3.LUT R30, R20, R31.reuse, RZ, 0xfc, !PT ;  /* 0x0000001f141e7212 */ /* 0x080fe400078efcff */
[----:B------:R-:W3:Y:S01]  /*6cb0*/  LD.E.64 R20, desc[UR6][R18.64+0x30] ;  /* 0x0000300612147980 */ /* 0x000ee2000c101b00 */
[----:B----4-:R-:W-:Y:S02]  /*6cc0*/  LOP3.LUT R32, R22, R31, RZ, 0xfc, !PT ;  /* 0x0000001f16207212 */ /* 0x010fe400078efcff */
[----:B------:R-:W-:Y:S02]  /*6cd0*/  LOP3.LUT R36, R23, R13, RZ, 0xfc, !PT ;  /* 0x0000000d17247212 */ /* 0x000fe400078efcff */
[----:B------:R3:W4:Y:S01]  /*6ce0*/  LD.E.64 R22, desc[UR6][R18.64+0x38] ;  /* 0x0000380612167980 */ /* 0x000722000c101b00 */
[----:B------:R-:W-:Y:S01]  /*6cf0*/  POPC R30, R30 ;  /* 0x0000001e001e7309 */ /* 0x000fe20000000000 */
[----:B------:R-:W-:-:S02]  /*6d00*/  LOP3.LUT R24, R24, R31, RZ, 0xfc, !PT ;  /* 0x0000001f18187212 */ /* 0x000fc400078efcff */
[----:B------:R-:W-:-:S05]  /*6d10*/  LOP3.LUT R25, R25, R13, RZ, 0xfc, !PT ;  /* 0x0000000d19197212 */ /* 0x000fca00078efcff */
[----:B------:R-:W0:Y:S08]  /*6d20*/  POPC R34, R34 ;  /* 0x0000002200227309 */ /* 0x000e300000000000 */
[----:B------:R-:W-:Y:S08]  /*6d30*/  POPC R32, R32 ;  /* 0x0000002000207309 */ /* 0x000ff00000000000 */
[----:B------:R-:W-:Y:S01]  /*6d40*/  POPC R24, R24 ;  /* 0x0000001800187309 */ /* 0x000fe20000000000 */
[----:B0-----:R-:W-:-:S07]  /*6d50*/  IADD3 R35, PT, PT, R35, R30, R34 ;  /* 0x0000001e23237210 */ /* 0x001fce0007ffe022 */
[----:B------:R-:W-:Y:S01]  /*6d60*/  POPC R25, R25 ;  /* 0x0000001900197309 */ /* 0x000fe20000000000 */
[----:B------:R-:W-:Y:S01]  /*6d70*/  VIADD R33, R33, 0x8 ;  /* 0x0000000821217836 */ /* 0x000fe20000000000 */
[----:B--2---:R-:W-:Y:S02]  /*6d80*/  LOP3.LUT R37, R27, R13, RZ, 0xfc, !PT ;  /* 0x0000000d1b257212 */ /* 0x004fe400078efcff */
[----:B------:R-:W-:Y:S02]  /*6d90*/  LOP3.LUT R27, R28, R31, RZ, 0xfc, !PT ;  /* 0x0000001f1c1b7212 */ /* 0x000fe400078efcff */
[----:B------:R-:W-:Y:S02]  /*6da0*/  LOP3.LUT R28, R29, R13, RZ, 0xfc, !PT ;  /* 0x0000000d1d1c7212 */ /* 0x000fe400078efcff */
[----:B------:R-:W0:Y:S01]  /*6db0*/  POPC R29, R36 ;  /* 0x00000024001d7309 */ /* 0x000e220000000000 */
[-C--:B------:R-:W-:Y:S02]  /*6dc0*/  LOP3.LUT R26, R26, R31.reuse, RZ, 0xfc, !PT ;  /* 0x0000001f1a1a7212 */ /* 0x080fe400078efcff */
[----:B---3--:R-:W-:-:S02]  /*6dd0*/  LOP3.LUT R18, R20, R31, RZ, 0xfc, !PT ;  /* 0x0000001f14127212 */ /* 0x008fc400078efcff */
[----:B------:R-:W-:-:S03]  /*6de0*/  LOP3.LUT R19, R21, R13, RZ, 0xfc, !PT ;  /* 0x0000000d15137212 */ /* 0x000fc600078efcff */
[----:B------:R-:W-:Y:S01]  /*6df0*/  POPC R26, R26 ;  /* 0x0000001a001a7309 */ /* 0x000fe20000000000 */
[----:B----4-:R-:W-:-:S07]  /*6e00*/  LOP3.LUT R21, R22, R31, RZ, 0xfc, !PT ;  /* 0x0000001f16157212 */ /* 0x010fce00078efcff */
[----:B------:R-:W1:Y:S01]  /*6e10*/  POPC R37, R37 ;  /* 0x0000002500257309 */ /* 0x000e620000000000 */
[----:B------:R-:W-:Y:S02]  /*6e20*/  LOP3.LUT R20, R23, R13, RZ, 0xfc, !PT ;  /* 0x0000000d17147212 */ /* 0x000fe400078efcff */
[----:B0-----:R-:W-:-:S05]  /*6e30*/  IADD3 R29, PT, PT, R35, R32, R29 ;  /* 0x00000020231d7210 */ /* 0x001fca0007ffe01d */
[----:B------:R-:W-:Y:S01]  /*6e40*/  POPC R27, R27 ;  /* 0x0000001b001b7309 */ /* 0x000fe20000000000 */
[----:B------:R-:W-:-:S07]  /*6e50*/  IADD3 R24, PT, PT, R29, R24, R25 ;  /* 0x000000181d187210 */ /* 0x000fce0007ffe019 */
[----:B------:R-:W0:Y:S01]  /*6e60*/  POPC R28, R28 ;  /* 0x0000001c001c7309 */ /* 0x000e220000000000 */
[----:B-1----:R-:W-:-:S07]  /*6e70*/  IADD3 R24, PT, PT, R24, R26, R37 ;  /* 0x0000001a18187210 */ /* 0x002fce0007ffe025 */
[----:B------:R-:W-:Y:S08]  /*6e80*/  POPC R18, R18 ;  /* 0x0000001200127309 */ /* 0x000ff00000000000 */
[----:B------:R-:W1:Y:S01]  /*6e90*/  POPC R19, R19 ;  /* 0x0000001300137309 */ /* 0x000e620000000000 */
[----:B0-----:R-:W-:-:S07]  /*6ea0*/  IADD3 R24, PT, PT, R24, R27, R28 ;  /* 0x0000001b18187210 */ /* 0x001fce0007ffe01c */
[----:B------:R-:W-:Y:S08]  /*6eb0*/  POPC R21, R21 ;  /* 0x0000001500157309 */ /* 0x000ff00000000000 */
[----:B------:R-:W0:Y:S01]  /*6ec0*/  POPC R20, R20 ;  /* 0x0000001400147309 */ /* 0x000e220000000000 */
[----:B-1----:R-:W-:-:S04]  /*6ed0*/  IADD3 R18, PT, PT, R24, R18, R19 ;  /* 0x0000001218127210 */ /* 0x002fc80007ffe013 */
[----:B0-----:R-:W-:-:S05]  /*6ee0*/  IADD3 R18, PT, PT, R18, R21, R20 ;  /* 0x0000001512127210 */ /* 0x001fca0007ffe014 */
[----:B------:R-:W-:-:S07]  /*6ef0*/  VIADD R35, R18, 0xfffffff8 ;  /* 0xfffffff812237836 */ /* 0x000fce0000000000 */
.L_x_81:
[----:B------:R-:W-:Y:S05]  /*6f00*/  BSYNC.RECONVERGENT B3 ;  /* 0x0000000000037941 */ /* 0x000fea0003800200 */
.L_x_80:
        /* <DEDUP_REMOVED lines=33> */
.L_x_83:
[----:B------:R-:W-:Y:S05]  /*7120*/  BSYNC.RECONVERGENT B3 ;  /* 0x0000000000037941 */ /* 0x000fea0003800200 */
.L_x_82:
        /* <DEDUP_REMOVED lines=26> */
.L_x_76:
[----:B------:R-:W-:Y:S05]  /*72d0*/  BSYNC.RECONVERGENT B2 ;  /* 0x0000000000027941 */ /* 0x000fea0003800200 */
.L_x_75:
[C---:B-----5:R-:W-:Y:S02]  /*72e0*/  ISETP.GE.AND P0, PT, R10.reuse, UR4, PT ;  /* 0x000000040a007c0c */ /* 0x060fe4000bf06270 */
[----:B------:R-:W-:Y:S02]  /*72f0*/  ISETP.GE.AND P1, PT, R10, UR5, PT ;  /* 0x000000050a007c0c */ /* 0x000fe4000bf26270 */
[----:B------:R-:W-:Y:S02]  /*7300*/  SEL R10, RZ, 0xfffffffe, !P0 ;  /* 0xfffffffeff0a7807 */ /* 0x000fe40004000000 */
[----:B------:R-:W-:Y:S02]  /*7310*/  I2FP.F32.S32 R18, R11 ;  /* 0x0000000b00127245 */ /* 0x000fe40000201400 */
[----:B------:R-:W-:-:S04]  /*7320*/  SEL R10, R10, 0xfffffc18, !P1 ;  /* 0xfffffc180a0a7807 */ /* 0x000fc80004800000 */
[----:B------:R-:W-:-:S04]  /*7330*/  IADD3 R10, PT, PT, R10, R4, -R35 ;  /* 0x000000040a0a7210 */ /* 0x000fc80007ffe823 */
[----:B------:R-:W-:-:S04]  /*7340*/  I2FP.F32.S32 R13, R10 ;  /* 0x0000000a000d7245 */ /* 0x000fc80000201400 */
[----:B------:R-:W-:-:S04]  /*7350*/  FSETP.GT.AND P0, PT, R13, R18, PT ;  /* 0x000000120d00720b */ /* 0x000fc80003f04000 */
[----:B------:R-:W-:Y:S02]  /*7360*/  SEL R11, R10, R11, P0 ;  /* 0x0000000b0a0b7207 */ /* 0x000fe40000000000 */
[----:B------:R-:W-:-:S07]  /*7370*/  SEL R12, R9, R12, P0 ;  /* 0x0000000c090c7207 */ /* 0x000fce0000000000 */
.L_x_74:
[----:B------:R-:W-:Y:S05]  /*7380*/  BSYNC.RECONVERGENT B1 ;  /* 0x0000000000017941 */ /* 0x000fea0003800200 */
.L_x_73:
[----:B------:R-:W-:-:S13]  /*7390*/  ISETP.NE.AND P0, PT, R7, R2, PT ;  /* 0x000000020700720c */ /* 0x000fda0003f05270 */
[----:B------:R-:W-:Y:S05]  /*73a0*/  @!P0 BRA `(.L_x_50) ;  /* 0x0000000c00f48947 */ /* 0x000fea0003800000 */
[----:B------:R-:W0:Y:S02]  /*73b0*/  LDC.64 R18, c[0x0][0x3b8] ;  /* 0x0000ee00ff127b82 */ /* 0x000e240000000a00 */
[----:B0-----:R-:W-:-:S06]  /*73c0*/  IMAD.WIDE R18, R7, 0x4, R18 ;  /* 0x0000000407127825 */ /* 0x001fcc00078e0212 */
[----:B------:R-:W2:Y:S01]  /*73d0*/  LDG.E R18, desc[UR6][R18.64] ;  /* 0x0000000612127981 */ /* 0x000ea2000c1e1900 */
[----:B------:R-:W-:Y:S01]  /*73e0*/  ISETP.GE.AND P2, PT, R3, 0x1, PT ;  /* 0x000000010300780c */ /* 0x000fe20003f46270 */
[----:B------:R-:W-:Y:S01]  /*73f0*/  BSSY.RECONVERGENT B1, `(.L_x_84) ;  /* 0x00000f2000017945 */ /* 0x000fe20003800200 */
[----:B------:R-:W-:Y:S01]  /*7400*/  IMAD.MOV.U32 R9, RZ, RZ, RZ ;  /* 0x000000ffff097224 */ /* 0x000fe200078e00ff */
[C---:B--2---:R-:W-:Y:S02]  /*7410*/  ISETP.GE.AND P1, PT, R18.reuse, UR4, PT ;  /* 0x0000000412007c0c */ /* 0x044fe4000bf26270 */
[----:B------:R-:W-:Y:S02]  /*7420*/  ISETP.GE.AND P0, PT, R18, UR5, PT ;  /* 0x0000000512007c0c */ /* 0x000fe4000bf06270 */
        /* <DEDUP_REMOVED lines=18> */
.L_x_88:
[----:B------:R-:W2:Y:S04]  /*7550*/  LD.E.64 R26, desc[UR6][R18.64+-0x40] ;  /* 0xffffc006121a7980 */ /* 0x000ea8000c101b00 */
[----:B------:R-:W3:Y:S04]  /*7560*/  LD.E.64 R24, desc[UR6][R18.64+-0x38] ;  /* 0xffffc80612187980 */ /* 0x000ee8000c101b00 */
[----:B------:R-:W4:Y:S04]  /*7570*/  LD.E.64 R22, desc[UR6][R18.64+-0x30] ;  /* 0xffffd00612167980 */ /* 0x000f28000c101b00 */
[----:B------:R-:W5:Y:S04]  /*7580*/  LD.E.64 R28, desc[UR6][R18.64+-0x28] ;  /* 0xffffd806121c7980 */ /* 0x000f68000c101b00 */
[----:B------:R-:W5:Y:S01]  /*7590*/  LD.E.64 R20, desc[UR6][R18.64+-0x20] ;  /* 0xffffe00612147980 */ /* 0x000f62000c101b00 */
[----:B--2---:R-:W-:-:S02]  /*75a0*/  LOP3.LUT R32, R26, R37, RZ, 0xfc, !PT ;  /* 0x000000251a207212 */ /* 0x004fc400078efcff */
[----:B------:R-:W-:Y:S02]  /*75b0*/  LOP3.LUT R36, R27, R13, RZ, 0xfc, !PT ;  /* 0x0000000d1b247212 */ /* 0x000fe400078efcff */
[----:B------:R-:W2:Y:S01]  /*75c0*/  LD.E.64 R26, desc[UR6][R18.64+-0x18] ;  /* 0xffffe806121a7980 */ /* 0x000ea2000c101b00 */
[----:B---3--:R-:W-:Y:S01]  /*75d0*/  LOP3.LUT R33, R24, R37, RZ, 0xfc, !PT ;  /* 0x0000002518217212 */ /* 0x008fe200078efcff */
[----:B------:R-:W-:Y:S01]  /*75e0*/  POPC R32, R32 ;  /* 0x0000002000207309 */ /* 0x000fe20000000000 */
[----:B------:R-:W-:Y:S02]  /*75f0*/  LOP3.LUT R35, R25, R13, RZ, 0xfc, !PT ;  /* 0x0000000d19237212 */ /* 0x000fe400078efcff */
[----:B------:R-:W3:Y:S05]  /*7600*/  LD.E.64 R24, desc[UR6][R18.64+-0x10] ;  /* 0xfffff00612187980 */ /* 0x000eea000c101b00 */
[----:B------:R-:W0:Y:S08]  /*7610*/  POPC R30, R36 ;  /* 0x00000024001e7309 */ /* 0x000e300000000000 */
[----:B------:R-:W-:Y:S08]  /*7620*/  POPC R34, R33 ;  /* 0x0000002100227309 */ /* 0x000ff00000000000 */
[----:B------:R-:W1:Y:S01]  /*7630*/  POPC R31, R35 ;  /* 0x00000023001f7309 */ /* 0x000e620000000000 */
[----:B0-----:R-:W-:-:S02]  /*7640*/  IADD3 R9, PT, PT, R9, R32, R30 ;  /* 0x0000002009097210 */ /* 0x001fc40007ffe01e */
[-C--:B----4-:R-:W-:Y:S02]  /*7650*/  LOP3.LUT R30, R22, R37.reuse, RZ, 0xfc, !PT ;  /* 0x00000025161e7212 */ /* 0x090fe400078efcff */
[----:B-----5:R-:W-:Y:S02]  /*7660*/  LOP3.LUT R28, R28, R37, RZ, 0xfc, !PT ;  /* 0x000000251c1c7212 */ /* 0x020fe400078efcff */
[----:B------:R-:W-:Y:S02]  /*7670*/  LOP3.LUT R29, R29, R13, RZ, 0xfc, !PT ;  /* 0x0000000d1d1d7212 */ /* 0x000fe400078efcff */
[----:B------:R-:W-:Y:S02]  /*7680*/  LOP3.LUT R32, R20, R37, RZ, 0xfc, !PT ;  /* 0x0000002514207212 */ /* 0x000fe400078efcff */
[----:B-1----:R-:W-:Y:S02]  /*7690*/  IADD3 R9, PT, PT, R9, R34, R31 ;  /* 0x0000002209097210 */ /* 0x002fe40007ffe01f */
[----:B------:R-:W-:-:S02]  /*76a0*/  LOP3.LUT R31, R23, R13, RZ, 0xfc, !PT ;  /* 0x0000000d171f7212 */ /* 0x000fc400078efcff */
[----:B------:R-:W4:Y:S01]  /*76b0*/  LD.E.64 R22, desc[UR6][R18.64+-0x8] ;  /* 0xfffff80612167980 */ /* 0x000f22000c101b00 */
[----:B------:R-:W-:Y:S01]  /*76c0*/  LOP3.LUT R33, R21, R13, RZ, 0xfc, !PT ;  /* 0x0000000d15217212 */ /* 0x000fe200078efcff */
[----:B------:R-:W-:Y:S02]  /*76d0*/  POPC R30, R30 ;  /* 0x0000001e001e7309 */ /* 0x000fe40000000000 */
[----:B------:R-:W5:Y:S06]  /*76e0*/  LD.E.64 R20, desc[UR6][R18.64] ;  /* 0x0000000612147980 */ /* 0x000f6c000c101b00 */
[----:B------:R-:W0:Y:S08]  /*76f0*/  POPC R31, R31 ;  /* 0x0000001f001f7309 */ /* 0x000e300000000000 */
[----:B------:R-:W-:Y:S08]  /*7700*/  POPC R28, R28 ;  /* 0x0000001c001c7309 */ /* 0x000ff00000000000 */
[----:B------:R-:W1:Y:S01]  /*7710*/  POPC R29, R29 ;  /* 0x0000001d001d7309 */ /* 0x000e620000000000 */
[----:B0-----:R-:W-:-:S02]  /*7720*/  IADD3 R9, PT, PT, R9, R30, R31 ;  /* 0x0000001e09097210 */ /* 0x001fc40007ffe01f */
[----:B------:R-:W5:Y:S05]  /*7730*/  LD.E.64 R30, desc[UR6][R18.64+0x8] ;  /* 0x00000806121e7980 */ /* 0x000f6a000c101b00 */
[----:B------:R-:W-:Y:S08]  /*7740*/  POPC R32, R32 ;  /* 0x0000002000207309 */ /* 0x000ff00000000000 */
[----:B------:R-:W0:Y:S01]  /*7750*/  POPC R33, R33 ;  /* 0x0000002100217309 */ /* 0x000e220000000000 */
[----:B-1----:R-:W-:-:S02]  /*7760*/  IADD3 R9, PT, PT, R9, R28, R29 ;  /* 0x0000001c09097210 */ /* 0x002fc40007ffe01d */
[----:B------:R-:W5:Y:S02]  /*7770*/  LD.E.64 R28, desc[UR6][R18.64+0x10] ;  /* 0x00001006121c7980 */ /* 0x000f64000c101b00 */
[----:B0-----:R-:W-:Y:S02]  /*7780*/  IADD3 R9, PT, PT, R9, R32, R33 ;  /* 0x0000002009097210 */ /* 0x001fe40007ffe021 */
[----:B--2---:R-:W-:Y:S02]  /*7790*/  LOP3.LUT R33, R26, R37, RZ, 0xfc, !PT ;  /* 0x000000251a217212 */ /* 0x004fe400078efcff */
[-C--:B------:R-:W-:Y:S02]  /*77a0*/  LOP3.LUT R36, R27, R13.reuse, RZ, 0xfc, !PT ;  /* 0x0000000d1b247212 */ /* 0x080fe400078efcff */
[----:B------:R-:W2:Y:S01]  /*77b0*/  LD.E.64 R26, desc[UR6][R18.64+0x18] ;  /* 0x00001806121a7980 */ /* 0x000ea2000c101b00 */
[----:B---3--:R-:W-:Y:S01]  /*77c0*/  LOP3.LUT R35, R25, R13, RZ, 0xfc, !PT ;  /* 0x0000000d19237212 */ /* 0x008fe200078efcff */
[----:B------:R-:W-:Y:S01]  /*77d0*/  POPC R32, R33 ;  /* 0x0000002100207309 */ /* 0x000fe20000000000 */
[----:B------:R-:W-:-:S07]  /*77e0*/  LOP3.LUT R34, R24, R37, RZ, 0xfc, !PT ;  /* 0x0000002518227212 */ /* 0x000fce00078efcff */
[----:B------:R-:W0:Y:S08]  /*77f0*/  POPC R25, R36 ;  /* 0x0000002400197309 */ /* 0x000e300000000000 */
[----:B------:R-:W-:Y:S08]  /*7800*/  POPC R24, R34 ;  /* 0x0000002200187309 */ /* 0x000ff00000000000 */
[----:B------:R-:W1:Y:S01]  /*7810*/  POPC R35, R35 ;  /* 0x0000002300237309 */ /* 0x000e620000000000 */
[----:B0-----:R-:W-:-:S02]  /*7820*/  IADD3 R25, PT, PT, R9, R32, R25 ;  /* 0x0000002009197210 */ /* 0x001fc40007ffe019 */
[----:B----4-:R-:W-:Y:S02]  /*7830*/  LOP3.LUT R9, R22, R37, RZ, 0xfc, !PT ;  /* 0x0000002516097212 */ /* 0x010fe400078efcff */
[-C--:B------:R-:W-:Y:S02]  /*7840*/  LOP3.LUT R32, R23, R13.reuse, RZ, 0xfc, !PT ;  /* 0x0000000d17207212 */ /* 0x080fe400078efcff */
[----:B-----5:R-:W-:Y:S01]  /*7850*/  LOP3.LUT R33, R21, R13, RZ, 0xfc, !PT ;  /* 0x0000000d15217212 */ /* 0x020fe200078efcff */
[----:B------:R-:W3:Y:S01]  /*7860*/  LD.E.64 R22, desc[UR6][R18.64+0x28] ;  /* 0x0000280612167980 */ /* 0x000ee2000c101b00 */
[----:B------:R-:W-:Y:S01]  /*7870*/  POPC R9, R9 ;  /* 0x0000000900097309 */ /* 0x000fe20000000000 */
[----:B------:R-:W-:Y:S02]  /*7880*/  LOP3.LUT R36, R20, R37, RZ, 0xfc, !PT ;  /* 0x0000002514247212 */ /* 0x000fe400078efcff */
[----:B-1----:R-:W-:Y:S01]  /*7890*/  IADD3 R25, PT, PT, R25, R24, R35 ;  /* 0x0000001819197210 */ /* 0x002fe20007ffe023 */
[----:B------:R-:W4:Y:S04]  /*78a0*/  LD.E.64 R20, desc[UR6][R18.64+0x20] ;  /* 0x0000200612147980 */ /* 0x000f28000c101b00 */
[----:B------:R-:W0:Y:S08]  /*78b0*/  POPC R32, R32 ;  /* 0x0000002000207309 */ /* 0x000e300000000000 */
[----:B------:R-:W-:Y:S08]  /*78c0*/  POPC R24, R36 ;  /* 0x0000002400187309 */ /* 0x000ff00000000000 */
[----:B------:R-:W1:Y:S01]  /*78d0*/  POPC R33, R33 ;  /* 0x0000002100217309 */ /* 0x000e620000000000 */
[----:B0-----:R-:W-:-:S04]  /*78e0*/  IADD3 R9, PT, PT, R25, R9, R32 ;  /* 0x0000000919097210 */ /* 0x001fc80007ffe020 */
[----:B-1----:R-:W-:Y:S02]  /*78f0*/  IADD3 R9, PT, PT, R9, R24, R33 ;  /* 0x0000001809097210 */ /* 0x002fe40007ffe021 */
[----:B------:R-:W5:Y:S01]  /*7900*/  LD.E.64 R24, desc[UR6][R18.64+0x30] ;  /* 0x0000300612187980 */ /* 0x000f62000c101b00 */
[----:B------:R-:W-:Y:S02]  /*7910*/  LOP3.LUT R32, R29, R13, RZ, 0xfc, !PT ;  /* 0x0000000d1d207212 */ /* 0x000fe400078efcff */
[----:B--2---:R-:W-:Y:S02]  /*7920*/  LOP3.LUT R29, R26, R37, RZ, 0xfc, !PT ;  /* 0x000000251a1d7212 */ /* 0x004fe400078efcff */
[----:B------:R-:W-:Y:S02]  /*7930*/  LOP3.LUT R33, R27, R13, RZ, 0xfc, !PT ;  /* 0x0000000d1b217212 */ /* 0x000fe400078efcff */
[----:B------:R0:W2:Y:S01]  /*7940*/  LD.E.64 R26, desc[UR6][R18.64+0x38] ;  /* 0x00003806121a7980 */ /* 0x0000a2000c101b00 */
[----:B------:R-:W-:-:S02]  /*7950*/  LOP3.LUT R30, R30, R37, RZ, 0xfc, !PT ;  /* 0x000000251e1e7212 */ /* 0x000fc400078efcff */
[----:B------:R-:W-:Y:S02]  /*7960*/  LOP3.LUT R31, R31, R13, RZ, 0xfc, !PT ;  /* 0x0000000d1f1f7212 */ /* 0x000fe400078efcff */
[----:B------:R-:W-:Y:S02]  /*7970*/  LOP3.LUT R28, R28, R37, RZ, 0xfc, !PT ;  /* 0x000000251c1c7212 */ /* 0x000fe400078efcff */
[----:B------:R-:W-:Y:S08]  /*7980*/  POPC R30, R30 ;  /* 0x0000001e001e7309 */ /* 0x000ff00000000000 */
[----:B------:R-:W1:Y:S08]  /*7990*/  POPC R31, R31 ;  /* 0x0000001f001f7309 */ /* 0x000e700000000000 */
[----:B------:R-:W-:Y:S08]  /*79a0*/  POPC R28, R28 ;  /* 0x0000001c001c7309 */ /* 0x000ff00000000000 */
[----:B------:R-:W-:Y:S01]  /*79b0*/  POPC R29, R29 ;  /* 0x0000001d001d7309 */ /* 0x000fe20000000000 */
[----:B-1----:R-:W-:-:S02]  /*79c0*/  IADD3 R30, PT, PT, R9, R30, R31 ;  /* 0x0000001e091e7210 */ /* 0x002fc40007ffe01f */
[----:B----4-:R-:W-:Y:S02]  /*79d0*/  LOP3.LUT R34, R21, R13, RZ, 0xfc, !PT ;  /* 0x0000000d15227212 */ /* 0x010fe400078efcff */
[----:B---3--:R-:W-:Y:S02]  /*79e0*/  LOP3.LUT R21, R22, R37, RZ, 0xfc, !PT ;  /* 0x0000002516157212 */ /* 0x008fe400078efcff */
[----:B------:R-:W-:Y:S02]  /*79f0*/  LOP3.LUT R22, R23, R13, RZ, 0xfc, !PT ;  /* 0x0000000d17167212 */ /* 0x000fe400078efcff */
[----:B------:R-:W1:Y:S01]  /*7a00*/  POPC R23, R32 ;  /* 0x0000002000177309 */ /* 0x000e620000000000 */
[----:B------:R-:W-:-:S07]  /*7a10*/  LOP3.LUT R20, R20, R37, RZ, 0xfc, !PT ;  /* 0x0000002514147212 */ /* 0x000fce00078efcff */
[----:B------:R-:W3:Y:S08]  /*7a20*/  POPC R36, R33 ;  /* 0x0000002100247309 */ /* 0x000ef00000000000 */
[----:B------:R-:W-:Y:S01]  /*7a30*/  POPC R20, R20 ;  /* 0x0000001400147309 */ /* 0x000fe20000000000 */
[----:B-1----:R-:W-:-:S07]  /*7a40*/  IADD3 R28, PT, PT, R30, R28, R23 ;  /* 0x0000001c1e1c7210 */ /* 0x002fce0007ffe017 */
[----:B------:R-:W1:Y:S01]  /*7a50*/  POPC R35, R34 ;  /* 0x0000002200237309 */ /* 0x000e620000000000 */
[----:B-----5:R-:W-:Y:S02]  /*7a60*/  LOP3.LUT R9, R24, R37, RZ, 0xfc, !PT ;  /* 0x0000002518097212 */ /* 0x020fe400078efcff */
[----:B------:R-:W-:-:S05]  /*7a70*/  LOP3.LUT R24, R25, R13, RZ, 0xfc, !PT ;  /* 0x0000000d19187212 */ /* 0x000fca00078efcff */
[----:B------:R-:W-:Y:S01]  /*7a80*/  POPC R21, R21 ;  /* 0x0000001500157309 */ /* 0x000fe20000000000 */
[----:B---3--:R-:W-:-:S07]  /*7a90*/  IADD3 R28, PT, PT, R28, R29, R36 ;  /* 0x0000001d1c1c7210 */ /* 0x008fce0007ffe024 */
[----:B------:R-:W3:Y:S01]  /*7aa0*/  POPC R22, R22 ;  /* 0x0000001600167309 */ /* 0x000ee20000000000 */
[----:B------:R-:W-:-:S07]  /*7ab0*/  VIADD R10, R10, 0x10 ;  /* 0x000000100a0a7836 */ /* 0x000fce0000000000 */
[----:B------:R-:W-:Y:S01]  /*7ac0*/  POPC R9, R9 ;  /* 0x0000000900097309 */ /* 0x000fe20000000000 */
[----:B-1----:R-:W-:-:S07]  /*7ad0*/  IADD3 R20, PT, PT, R28, R20, R35 ;  /* 0x000000141c147210 */ /* 0x002fce0007ffe023 */
[----:B------:R-:W1:Y:S01]  /*7ae0*/  POPC R24, R24 ;  /* 0x0000001800187309 */ /* 0x000e620000000000 */
[----:B------:R-:W-:Y:S02]  /*7af0*/  ISETP.NE.AND P0, PT, R10, RZ, PT ;  /* 0x000000ff0a00720c */ /* 0x000fe40003f05270 */
[----:B---3--:R-:W-:Y:S02]  /*7b00*/  IADD3 R20, PT, PT, R20, R21, R22 ;  /* 0x0000001514147210 */ /* 0x008fe40007ffe016 */
[----:B0-----:R-:W-:Y:S02]  /*7b10*/  IADD3 R18, P1, PT, R18, 0x80, RZ ;  /* 0x0000008012127810 */ /* 0x001fe40007f3e0ff */
[----:B-1----:R-:W-:-:S03]  /*7b20*/  IADD3 R20, PT, PT, R20, R9, R24 ;  /* 0x0000000914147210 */ /* 0x002fc60007ffe018 */
        /* <DEDUP_REMOVED lines=8> */
.L_x_87:
[----:B------:R-:W-:Y:S05]  /*7bb0*/  BSYNC.RECONVERGENT B2 ;  /* 0x0000000000027941 */ /* 0x000fea0003800200 */
.L_x_86:
        /* <DEDUP_REMOVED lines=32> */
[----:B------:R-:W-:Y:S02]  /*7dc0*/  LOP3.LUT R23, R34, R37, RZ, 0xfc, !PT ;  /* 0x0000002522177212 */ /* 0x000fe400078efcff */
[----:B0-----:R-:W-:Y:S01]  /*7dd0*/  IADD3 R10, PT, PT, R9, R10, R24 ;  /* 0x0000000a090a7210 */ /* 0x001fe20007ffe018 */
[----:B------:R-:W0:Y:S08]  /*7de0*/  POPC R20, R20 ;  /* 0x0000001400147309 */ /* 0x000e300000000000 */
[----:B------:R-:W-:Y:S01]  /*7df0*/  POPC R18, R18 ;  /* 0x0000001200127309 */ /* 0x000fe20000000000 */
[----:B0-----:R-:W-:-:S07]  /*7e00*/  IADD3 R5, PT, PT, R10, R5, R20 ;  /* 0x000000050a057210 */ /* 0x001fce0007ffe014 */
[----:B------:R-:W0:Y:S08]  /*7e10*/  POPC R19, R19 ;  /* 0x0000001300137309 */ /* 0x000e300000000000 */
        /* <DEDUP_REMOVED lines=18> */
.L_x_90:
[----:B------:R-:W-:Y:S05]  /*7f40*/  BSYNC.RECONVERGENT B2 ;  /* 0x0000000000027941 */ /* 0x000fea0003800200 */
.L_x_89:
        /* <DEDUP_REMOVED lines=33> */
.L_x_92:
[----:B------:R-:W-:Y:S05]  /*8160*/  BSYNC.RECONVERGENT B2 ;  /* 0x0000000000027941 */ /* 0x000fea0003800200 */
.L_x_91:
        /* <DEDUP_REMOVED lines=26> */
.L_x_85:
[----:B------:R-:W-:Y:S05]  /*8310*/  BSYNC.RECONVERGENT B1 ;  /* 0x0000000000017941 */ /* 0x000fea0003800200 */
.L_x_84:
[----:B------:R-:W-:Y:S02]  /*8320*/  IADD3 R2, PT, PT, R2, R4, -R9 ;  /* 0x0000000402027210 */ /* 0x000fe40007ffe809 */
[----:B------:R-:W-:Y:S02]  /*8330*/  I2FP.F32.S32 R4, R11 ;  /* 0x0000000b00047245 */ /* 0x000fe40000201400 */
[----:B------:R-:W-:-:S04]  /*8340*/  I2FP.F32.S32 R3, R2 ;  /* 0x0000000200037245 */ /* 0x000fc80000201400 */
[----:B------:R-:W-:-:S04]  /*8350*/  FSETP.GT.AND P0, PT, R3, R4, PT ;  /* 0x000000040300720b */ /* 0x000fc80003f04000 */
[----:B------:R-:W-:Y:S02]  /*8360*/  SEL R11, R2, R11, P0 ;  /* 0x0000000b020b7207 */ /* 0x000fe40000000000 */
[----:B------:R-:W-:-:S07]  /*8370*/  SEL R12, R7, R12, P0 ;  /* 0x0000000c070c7207 */ /* 0x000fce0000000000 */
.L_x_50:
[----:B------:R-:W-:Y:S05]  /*8380*/  BSYNC.RECONVERGENT B0 ;  /* 0x0000000000007941 */ /* 0x000fea0003800200 */
.L_x_22:
[----:B------:R-:W-:-:S04]  /*8390*/  ISETP.GE.AND P0, PT, R11, -0x63, PT ;  /* 0xffffff9d0b00780c */ /* 0x000fc80003f06270 */
[----:B------:R-:W-:-:S13]  /*83a0*/  ISETP.EQ.OR P0, PT, R12, -0x1, !P0 ;  /* 0xffffffff0c00780c */ /* 0x000fda0004702670 */
[----:B------:R-:W-:Y:S05]  /*83b0*/  @P0 EXIT ;  /* 0x000000000000094d */ /* 0x000fea0003800000 */
[----:B------:R-:W0:Y:S01]  /*83c0*/  S2R R8, SR_LANEID ;  /* 0x0000000000087919 */ /* 0x000e220000000000 */
[----:B------:R-:W1:Y:S01]  /*83d0*/  LDC.64 R2, c[0x0][0x3c8] ;  /* 0x0000f200ff027b82 */ /* 0x000e620000000a00 */
[----:B------:R-:W-:Y:S02]  /*83e0*/  VOTEU.ANY UR4, UPT, PT ;  /* 0x0000000000047886 */ /* 0x000fe400038e0100 */
[----:B------:R-:W-:Y:S02]  /*83f0*/  UFLO.U32 UR5, UR4 ;  /* 0x00000004000572bd */ /* 0x000fe400080e0000 */
[----:B------:R-:W2:Y:S01]  /*8400*/  POPC R9, UR4 ;  /* 0x0000000400097d09 */ /* 0x000ea20008000000 */
[----:B------:R-:W-:Y:S02]  /*8410*/  STG.E desc[UR6][R16.64], R0 ;  /* 0x0000000010007986 */ /* 0x000fe4000c101906 */
[----:B------:R-:W3:Y:S08]  /*8420*/  LDC.64 R4, c[0x0][0x3d0] ;  /* 0x0000f400ff047b82 */ /* 0x000ef00000000a00 */
[----:B------:R-:W2:Y:S01]  /*8430*/  LDC.64 R6, c[0x0][0x3d8] ;  /* 0x0000f600ff067b82 */ /* 0x000ea20000000a00 */
[----:B-1----:R-:W-:-:S05]  /*8440*/  IMAD.WIDE R2, R0, 0x4, R2 ;  /* 0x0000000400027825 */ /* 0x002fca00078e0202 */
[----:B------:R-:W-:Y:S01]  /*8450*/  STG.E desc[UR6][R2.64], R12 ;  /* 0x0000000c02007986 */ /* 0x000fe2000c101906 */
[----:B0-----:R-:W-:Y:S01]  /*8460*/  ISETP.EQ.U32.AND P0, PT, R8, UR5, PT ;  /* 0x0000000508007c0c */ /* 0x001fe2000bf02070 */
[----:B---3--:R-:W-:-:S05]  /*8470*/  IMAD.WIDE R4, R0, 0x4, R4 ;  /* 0x0000000400047825 */ /* 0x008fca00078e0204 */
[----:B------:R-:W-:Y:S07]  /*8480*/  STG.E desc[UR6][R4.64], R11 ;  /* 0x0000000b04007986 */ /* 0x000fee000c101906 */
[----:B--2---:R-:W-:Y:S01]  /*8490*/  @P0 REDG.E.ADD.STRONG.GPU desc[UR6][R6.64], R9 ;  /* 0x000000090600098e */ /* 0x004fe2000c12e106 */
[----:B------:R-:W-:Y:S05]  /*84a0*/  EXIT ;  /* 0x000000000000794d */ /* 0x000fea0003800000 */
        .weak           $__internal_0_$__cuda_sm3x_div_rn_noftz_f32_slowpath
        .type           $__internal_0_$__cuda_sm3x_div_rn_noftz_f32_slowpath,@function
        .size           $__internal_0_$__cuda_sm3x_div_rn_noftz_f32_slowpath,(.L_x_106 - $__internal_0_$__cuda_sm3x_div_rn_noftz_f32_slowpath)
$__internal_0_$__cuda_sm3x_div_rn_noftz_f32_slowpath:
[----:B------:R-:W-:Y:S01]  /*84b0*/  SHF.R.U32.HI R22, RZ, 0x17, R13 ;  /* 0x00000017ff167819 */ /* 0x000fe2000001160d */
[----:B------:R-:W-:Y:S01]  /*84c0*/  BSSY.RECONVERGENT B3, `(.L_x_93) ;  /* 0x0000067000037945 */ /* 0x000fe20003800200 */
[----:B------:R-:W-:Y:S01]  /*84d0*/  SHF.R.U32.HI R19, RZ, 0x17, R18 ;  /* 0x00000017ff137819 */ /* 0x000fe20000011612 */
[----:B------:R-:W-:Y:S01]  /*84e0*/  IMAD.MOV.U32 R25, RZ, RZ, 0x447a0000 ;  /* 0x447a0000ff197424 */ /* 0x000fe200078e00ff */
[----:B------:R-:W-:Y:S02]  /*84f0*/  LOP3.LUT R22, R22, 0xff, RZ, 0xc0, !PT ;  /* 0x000000ff16167812 */ /* 0x000fe400078ec0ff */
[----:B------:R-:W-:-:S03]  /*8500*/  LOP3.LUT R27, R19, 0xff, RZ, 0xc0, !PT ;  /* 0x000000ff131b7812 */ /* 0x000fc600078ec0ff */
[----:B------:R-:W-:Y:S02]  /*8510*/  VIADD R19, R22, 0xffffffff ;  /* 0xffffffff16137836 */ /* 0x000fe40000000000 */
[----:B------:R-:W-:-:S03]  /*8520*/  VIADD R23, R27, 0xffffffff ;  /* 0xffffffff1b177836 */ /* 0x000fc60000000000 */
[----:B------:R-:W-:-:S04]  /*8530*/  ISETP.GT.U32.AND P0, PT, R19, 0xfd, PT ;  /* 0x000000fd1300780c */ /* 0x000fc80003f04070 */
[----:B------:R-:W-:-:S13]  /*8540*/  ISETP.GT.U32.OR P0, PT, R23, 0xfd, P0 ;  /* 0x000000fd1700780c */ /* 0x000fda0000704470 */
[----:B------:R-:W-:Y:S01]  /*8550*/  @!P0 IMAD.MOV.U32 R23, RZ, RZ, RZ ;  /* 0x000000ffff178224 */ /* 0x000fe200078e00ff */
[----:B------:R-:W-:Y:S06]  /*8560*/  @!P0 BRA `(.L_x_94) ;  /* 0x0000000000688947 */ /* 0x000fec0003800000 */
[----:B------:R-:W-:Y:S01]  /*8570*/  IMAD.MOV.U32 R19, RZ, RZ, 0x447a0000 ;  /* 0x447a0000ff137424 */ /* 0x000fe200078e00ff */
[----:B------:R-:W-:-:S04]  /*8580*/  FSETP.GTU.FTZ.AND P0, PT, |R18|, +INF , PT ;  /* 0x7f8000001200780b */ /* 0x000fc80003f1c200 */
[----:B------:R-:W-:-:S04]  /*8590*/  FSETP.GTU.FTZ.AND P1, PT, |R19|, +INF , PT ;  /* 0x7f8000001300780b */ /* 0x000fc80003f3c200 */
[----:B------:R-:W-:-:S13]  /*85a0*/  PLOP3.LUT P0, PT, P0, P1, PT, 0xf8, 0x8f ;  /* 0x00000000008f781c */ /* 0x000fda0000703f70 */
[----:B------:R-:W-:Y:S05]  /*85b0*/  @P0 BRA `(.L_x_95) ;  /* 0x0000000400540947 */ /* 0x000fea0003800000 */
[----:B------:R-:W-:-:S13]  /*85c0*/  LOP3.LUT P0, RZ, R25, 0x7fffffff, R18, 0xc8, !PT ;  /* 0x7fffffff19ff7812 */ /* 0x000fda000780c812 */
[----:B------:R-:W-:Y:S05]  /*85d0*/  @!P0 BRA `(.L_x_96) ;  /* 0x0000000400448947 */ /* 0x000fea0003800000 */
[C---:B------:R-:W-:Y:S02]  /*85e0*/  FSETP.NEU.FTZ.AND P1, PT, |R18|.reuse, +INF , PT ;  /* 0x7f8000001200780b */ /* 0x040fe40003f3d200 */
[----:B------:R-:W-:Y:S02]  /*85f0*/  FSETP.NEU.FTZ.AND P0, PT, |R19|, +INF , PT ;  /* 0x7f8000001300780b */ /* 0x000fe40003f1d200 */
[----:B------:R-:W-:-:S11]  /*8600*/  FSETP.NEU.FTZ.AND P2, PT, |R18|, +INF , PT ;  /* 0x7f8000001200780b */ /* 0x000fd60003f5d200 */
[----:B------:R-:W-:Y:S05]  /*8610*/  @!P0 BRA !P1, `(.L_x_96) ;  /* 0x0000000400348947 */ /* 0x000fea0004800000 */
[----:B------:R-:W-:-:S04]  /*8620*/  LOP3.LUT P1, RZ, R18, 0x7fffffff, RZ, 0xc0, !PT ;  /* 0x7fffffff12ff7812 */ /* 0x000fc8000782c0ff */
[----:B------:R-:W-:-:S13]  /*8630*/  PLOP3.LUT P0, PT, P0, P1, PT, 0x2f, 0xf2 ;  /* 0x0000000000f2781c */ /* 0x000fda0000702577 */
[----:B------:R-:W-:Y:S05]  /*8640*/  @P0 BRA `(.L_x_97) ;  /* 0x0000000400200947 */ /* 0x000fea0003800000 */
[----:B------:R-:W-:-:S04]  /*8650*/  LOP3.LUT P0, RZ, R25, 0x7fffffff, RZ, 0xc0, !PT ;  /* 0x7fffffff19ff7812 */ /* 0x000fc8000780c0ff */
[----:B------:R-:W-:-:S13]  /*8660*/  PLOP3.LUT P0, PT, P2, P0, PT, 0x2f, 0xf2 ;  /* 0x0000000000f2781c */ /* 0x000fda0001700577 */
[----:B------:R-:W-:Y:S05]  /*8670*/  @P0 BRA `(.L_x_98) ;  /* 0x0000000400080947 */ /* 0x000fea0003800000 */
[----:B------:R-:W-:-:S05]  /*8680*/  VIADD R23, R27, 0xffffffff ;  /* 0xffffffff1b177836 */ /* 0x000fca0000000000 */
[----:B------:R-:W-:Y:S01]  /*8690*/  ISETP.GE.AND P0, PT, R23, RZ, PT ;  /* 0x000000ff1700720c */ /* 0x000fe20003f06270 */
[----:B------:R-:W-:-:S05]  /*86a0*/  VIADD R23, R22, 0xffffffff ;  /* 0xffffffff16177836 */ /* 0x000fca0000000000 */
[----:B------:R-:W-:-:S07]  /*86b0*/  ISETP.GE.AND P1, PT, R23, RZ, PT ;  /* 0x000000ff1700720c */ /* 0x000fce0003f26270 */
[----:B------:R-:W-:Y:S02]  /*86c0*/  @P0 IMAD.MOV.U32 R23, RZ, RZ, RZ ;  /* 0x000000ffff170224 */ /* 0x000fe400078e00ff */
[----:B------:R-:W-:Y:S01]  /*86d0*/  @!P0 FFMA R18, R18, 1.84467440737095516160e+19, RZ ;  /* 0x5f80000012128823 */ /* 0x000fe200000000ff */
[----:B------:R-:W-:-:S03]  /*86e0*/  @!P0 IMAD.MOV.U32 R23, RZ, RZ, -0x40 ;  /* 0xffffffc0ff178424 */ /* 0x000fc600078e00ff */
[----:B------:R-:W-:Y:S01]  /*86f0*/  @!P1 FFMA R25, R19, 1.84467440737095516160e+19, RZ ;  /* 0x5f80000013199823 */ /* 0x000fe200000000ff */
[----:B------:R-:W-:-:S07]  /*8700*/  @!P1 VIADD R23, R23, 0x40 ;  /* 0x0000004017179836 */ /* 0x000fce0000000000 */
.L_x_94:
[----:B------:R-:W-:Y:S01]  /*8710*/  LEA R24, R22, 0xc0800000, 0x17 ;  /* 0xc080000016187811 */ /* 0x000fe200078eb8ff */
[----:B------:R-:W-:Y:S01]  /*8720*/  VIADD R27, R27, 0xffffff81 ;  /* 0xffffff811b1b7836 */ /* 0x000fe20000000000 */
[----:B------:R-:W-:Y:S03]  /*8730*/  BSSY.RECONVERGENT B4, `(.L_x_99) ;  /* 0x0000035000047945 */ /* 0x000fe60003800200 */
[----:B------:R-:W-:Y:S02]  /*8740*/  IMAD.IADD R26, R25, 0x1, -R24 ;  /* 0x00000001191a7824 */ /* 0x000fe400078e0a18 */
[C---:B------:R-:W-:Y:S02]  /*8750*/  IMAD R18, R27.reuse, -0x800000, R18 ;  /* 0xff8000001b127824 */ /* 0x040fe400078e0212 */
[----:B------:R0:W1:Y:S01]  /*8760*/  MUFU.RCP R19, R26 ;  /* 0x0000001a00137308 */ /* 0x0000620000001000 */
[----:B------:R-:W-:Y:S01]  /*8770*/  FADD.FTZ R25, -R26, -RZ ;  /* 0x800000ff1a197221 */ /* 0x000fe20000010100 */
[----:B0-----:R-:W-:-:S05]  /*8780*/  IADD3 R26, PT, PT, R27, 0x7f, -R22 ;  /* 0x0000007f1b1a7810 */ /* 0x001fca0007ffe816 */
[----:B------:R-:W-:Y:S02]  /*8790*/  IMAD.IADD R23, R26, 0x1, R23 ;  /* 0x000000011a177824 */ /* 0x000fe400078e0217 */
[----:B-1----:R-:W-:-:S04]  /*87a0*/  FFMA R24, R19, R25, 1 ;  /* 0x3f80000013187423 */ /* 0x002fc80000000019 */
[----:B------:R-:W-:-:S04]  /*87b0*/  FFMA R19, R19, R24, R19 ;  /* 0x0000001813137223 */ /* 0x000fc80000000013 */
[----:B------:R-:W-:-:S04]  /*87c0*/  FFMA R24, R18, R19, RZ ;  /* 0x0000001312187223 */ /* 0x000fc800000000ff */
[----:B------:R-:W-:-:S04]  /*87d0*/  FFMA R28, R25, R24, R18 ;  /* 0x00000018191c7223 */ /* 0x000fc80000000012 */
[----:B------:R-:W-:-:S04]  /*87e0*/  FFMA R24, R19, R28, R24 ;  /* 0x0000001c13187223 */ /* 0x000fc80000000018 */
[----:B------:R-:W-:-:S04]  /*87f0*/  FFMA R25, R25, R24, R18 ;  /* 0x0000001819197223 */ /* 0x000fc80000000012 */
[----:B------:R-:W-:-:S05]  /*8800*/  FFMA R18, R19, R25, R24 ;  /* 0x0000001913127223 */ /* 0x000fca0000000018 */
[----:B------:R-:W-:-:S04]  /*8810*/  SHF.R.U32.HI R22, RZ, 0x17, R18 ;  /* 0x00000017ff167819 */ /* 0x000fc80000011612 */
[----:B------:R-:W-:-:S05]  /*8820*/  LOP3.LUT R22, R22, 0xff, RZ, 0xc0, !PT ;  /* 0x000000ff16167812 */ /* 0x000fca00078ec0ff */
[----:B------:R-:W-:-:S04]  /*8830*/  IMAD.IADD R26, R22, 0x1, R23 ;  /* 0x00000001161a7824 */ /* 0x000fc800078e0217 */
[----:B------:R-:W-:-:S05]  /*8840*/  VIADD R22, R26, 0xffffffff ;  /* 0xffffffff1a167836 */ /* 0x000fca0000000000 */
[----:B------:R-:W-:-:S13]  /*8850*/  ISETP.GE.U32.AND P0, PT, R22, 0xfe, PT ;  /* 0x000000fe1600780c */ /* 0x000fda0003f06070 */
[----:B------:R-:W-:Y:S05]  /*8860*/  @!P0 BRA `(.L_x_100) ;  /* 0x0000000000808947 */ /* 0x000fea0003800000 */
[----:B------:R-:W-:-:S13]  /*8870*/  ISETP.GT.AND P0, PT, R26, 0xfe, PT ;  /* 0x000000fe1a00780c */ /* 0x000fda0003f04270 */
[----:B------:R-:W-:Y:S05]  /*8880*/  @P0 BRA `(.L_x_101) ;  /* 0x00000000006c0947 */ /* 0x000fea0003800000 */
[----:B------:R-:W-:-:S13]  /*8890*/  ISETP.GE.AND P0, PT, R26, 0x1, PT ;  /* 0x000000011a00780c */ /* 0x000fda0003f06270 */
[----:B------:R-:W-:Y:S05]  /*88a0*/  @P0 BRA `(.L_x_102) ;  /* 0x0000000000740947 */ /* 0x000fea0003800000 */
[----:B------:R-:W-:Y:S02]  /*88b0*/  ISETP.GE.AND P0, PT, R26, -0x18, PT ;  /* 0xffffffe81a00780c */ /* 0x000fe40003f06270 */
[----:B------:R-:W-:-:S11]  /*88c0*/  LOP3.LUT R18, R18, 0x80000000, RZ, 0xc0, !PT ;  /* 0x8000000012127812 */ /* 0x000fd600078ec0ff */
[----:B------:R-:W-:Y:S05]  /*88d0*/  @!P0 BRA `(.L_x_102) ;  /* 0x0000000000688947 */ /* 0x000fea0003800000 */
[CCC-:B------:R-:W-:Y:S01]  /*88e0*/  FFMA.RZ R22, R19.reuse, R25.reuse, R24.reuse ;  /* 0x0000001913167223 */ /* 0x1c0fe2000000c018 */
[C---:B------:R-:W-:Y:S02]  /*88f0*/  ISETP.NE.AND P2, PT, R26.reuse, RZ, PT ;  /* 0x000000ff1a00720c */ /* 0x040fe40003f45270 */
[----:B------:R-:W-:Y:S02]  /*8900*/  ISETP.NE.AND P1, PT, R26, RZ, PT ;  /* 0x000000ff1a00720c */ /* 0x000fe40003f25270 */
[----:B------:R-:W-:Y:S01]  /*8910*/  LOP3.LUT R23, R22, 0x7fffff, RZ, 0xc0, !PT ;  /* 0x007fffff16177812 */ /* 0x000fe200078ec0ff */
[CCC-:B------:R-:W-:Y:S01]  /*8920*/  FFMA.RP R22, R19.reuse, R25.reuse, R24.reuse ;  /* 0x0000001913167223 */ /* 0x1c0fe20000008018 */
[----:B------:R-:W-:Y:S01]  /*8930*/  FFMA.RM R19, R19, R25, R24 ;  /* 0x0000001913137223 */ /* 0x000fe20000004018 */
[----:B------:R-:W-:Y:S01]  /*8940*/  VIADD R24, R26, 0x20 ;  /* 0x000000201a187836 */ /* 0x000fe20000000000 */
[----:B------:R-:W-:Y:S01]  /*8950*/  LOP3.LUT R23, R23, 0x800000, RZ, 0xfc, !PT ;  /* 0x0080000017177812 */ /* 0x000fe200078efcff */
[----:B------:R-:W-:-:S02]  /*8960*/  IMAD.MOV R25, RZ, RZ, -R26 ;  /* 0x000000ffff197224 */ /* 0x000fc400078e0a1a */
[----:B------:R-:W-:Y:S02]  /*8970*/  FSETP.NEU.FTZ.AND P0, PT, R22, R19, PT ;  /* 0x000000131600720b */ /* 0x000fe40003f1d000 */
[----:B------:R-:W-:Y:S02]  /*8980*/  SHF.L.U32 R24, R23, R24, RZ ;  /* 0x0000001817187219 */ /* 0x000fe400000006ff */
[----:B------:R-:W-:Y:S02]  /*8990*/  SEL R22, R25, RZ, P2 ;  /* 0x000000ff19167207 */ /* 0x000fe40001000000 */
[----:B------:R-:W-:Y:S02]  /*89a0*/  ISETP.NE.AND P1, PT, R24, RZ, P1 ;  /* 0x000000ff1800720c */ /* 0x000fe40000f25270 */
[----:B------:R-:W-:Y:S02]  /*89b0*/  SHF.R.U32.HI R22, RZ, R22, R23 ;  /* 0x00000016ff167219 */ /* 0x000fe40000011617 */
[----:B------:R-:W-:-:S02]  /*89c0*/  PLOP3.LUT P0, PT, P0, P1, PT, 0xf8, 0x8f ;  /* 0x00000000008f781c */ /* 0x000fc40000703f70 */
[----:B------:R-:W-:Y:S02]  /*89d0*/  SHF.R.U32.HI R24, RZ, 0x1, R22 ;  /* 0x00000001ff187819 */ /* 0x000fe40000011616 */
[----:B------:R-:W-:-:S04]  /*89e0*/  SEL R19, RZ, 0x1, !P0 ;  /* 0x00000001ff137807 */ /* 0x000fc80004000000 */
[----:B------:R-:W-:-:S04]  /*89f0*/  LOP3.LUT R19, R19, 0x1, R24, 0xf8, !PT ;  /* 0x0000000113137812 */ /* 0x000fc800078ef818 */
[----:B------:R-:W-:-:S05]  /*8a00*/  LOP3.LUT R19, R19, R22, RZ, 0xc0, !PT ;  /* 0x0000001613137212 */ /* 0x000fca00078ec0ff */
[----:B------:R-:W-:-:S05]  /*8a10*/  IMAD.IADD R19, R24, 0x1, R19 ;  /* 0x0000000118137824 */ /* 0x000fca00078e0213 */
[----:B------:R-:W-:Y:S01]  /*8a20*/  LOP3.LUT R18, R19, R18, RZ, 0xfc, !PT ;  /* 0x0000001213127212 */ /* 0x000fe200078efcff */
[----:B------:R-:W-:Y:S06]  /*8a30*/  BRA `(.L_x_102) ;  /* 0x0000000000107947 */ /* 0x000fec0003800000 */
.L_x_101:
[----:B------:R-:W-:-:S04]  /*8a40*/  LOP3.LUT R18, R18, 0x80000000, RZ, 0xc0, !PT ;  /* 0x8000000012127812 */ /* 0x000fc800078ec0ff */
[----:B------:R-:W-:Y:S01]  /*8a50*/  LOP3.LUT R18, R18, 0x7f800000, RZ, 0xfc, !PT ;  /* 0x7f80000012127812 */ /* 0x000fe200078efcff */
[----:B------:R-:W-:Y:S06]  /*8a60*/  BRA `(.L_x_102) ;  /* 0x0000000000047947 */ /* 0x000fec0003800000 */
.L_x_100:
[----:B------:R-:W-:-:S07]  /*8a70*/  IMAD R18, R23, 0x800000, R18 ;  /* 0x0080000017127824 */ /* 0x000fce00078e0212 */
.L_x_102:
[----:B------:R-:W-:Y:S05]  /*8a80*/  BSYNC.RECONVERGENT B4 ;  /* 0x0000000000047941 */ /* 0x000fea0003800200 */
.L_x_99:
[----:B------:R-:W-:Y:S05]  /*8a90*/  BRA `(.L_x_103) ;  /* 0x0000000000247947 */ /* 0x000fea0003800000 */
.L_x_98:
[----:B------:R-:W-:-:S04]  /*8aa0*/  LOP3.LUT R18, R25, 0x80000000, R18, 0x48, !PT ;  /* 0x8000000019127812 */ /* 0x000fc800078e4812 */
[----:B------:R-:W-:Y:S01]  /*8ab0*/  LOP3.LUT R18, R18, 0x7f800000, RZ, 0xfc, !PT ;  /* 0x7f80000012127812 */ /* 0x000fe200078efcff */
[----:B------:R-:W-:Y:S06]  /*8ac0*/  BRA `(.L_x_103) ;  /* 0x0000000000187947 */ /* 0x000fec0003800000 */
.L_x_97:
[----:B------:R-:W-:Y:S01]  /*8ad0*/  LOP3.LUT R18, R25, 0x80000000, R18, 0x48, !PT ;  /* 0x8000000019127812 */ /* 0x000fe200078e4812 */
[----:B------:R-:W-:Y:S06]  /*8ae0*/  BRA `(.L_x_103) ;  /* 0x0000000000107947 */ /* 0x000fec0003800000 */
.L_x_96:
[----:B------:R-:W0:Y:S01]  /*8af0*/  MUFU.RSQ R18, -QNAN ;  /* 0xffc0000000127908 */ /* 0x000e220000001400 */
[----:B------:R-:W-:Y:S05]  /*8b00*/  BRA `(.L_x_103) ;  /* 0x0000000000087947 */ /* 0x000fea0003800000 */
.L_x_95:
[----:B------:R-:W-:Y:S02]  /*8b10*/  UMOV UR8, 0x447a0000 ;  /* 0x447a000000087882 */ /* 0x000fe40000000000 */
[----:B------:R-:W-:-:S07]  /*8b20*/  FADD.FTZ R18, R18, UR8 ;  /* 0x0000000812127e21 */ /* 0x000fce0008010000 */
.L_x_103:
[----:B------:R-:W-:Y:S05]  /*8b30*/  BSYNC.RECONVERGENT B3 ;  /* 0x0000000000037941 */ /* 0x000fea0003800200 */
.L_x_93:
[----:B0-----:R-:W-:Y:S02]  /*8b40*/  IMAD.MOV.U32 R22, RZ, RZ, R18 ;  /* 0x000000ffff167224 */ /* 0x001fe400078e0012 */
[----:B------:R-:W-:Y:S02]  /*8b50*/  IMAD.MOV.U32 R18, RZ, RZ, R21 ;  /* 0x000000ffff127224 */ /* 0x000fe400078e0015 */
[----:B------:R-:W-:-:S04]  /*8b60*/  IMAD.MOV.U32 R19, RZ, RZ, 0x0 ;  /* 0x00000000ff137424 */ /* 0x000fc800078e00ff */
[----:B------:R-:W-:Y:S05]  /*8b70*/  RET.REL.NODEC R18 `(compute_moves_annealing) ;  /* 0xffffff7412207950 */ /* 0x000fea0003c3ffff */
.L_x_104:
        /* <DEDUP_REMOVED lines=16> */
.L_x_106:


//--------------------- .text.init_solution_kernel --------------------------
	.section	.text.init_solution_kernel,"ax",@progbits
	.align	128
        .global         init_solution_kernel
        .type           init_solution_kernel,@function
        .size           init_solution_kernel,(.L_x_109 - init_solution_kernel)
        .other          init_solution_kernel,@"STO_CUDA_ENTRY STV_DEFAULT"
init_solution_kernel:
.text.init_solution_kernel:
        /* <DEDUP_REMOVED lines=8> */
[----:B------:R-:W0:Y:S01]  /*0080*/  LDCU UR6, c[0x0][0x384] ;  /* 0x00007080ff0677ac */ /* 0x000e220008000800 */
[----:B------:R-:W1:Y:S01]  /*0090*/  LDC.64 R4, c[0x0][0x388] ;  /* 0x0000e200ff047b82 */ /* 0x000e620000000a00 */
[----:B------:R-:W-:Y:S01]  /*00a0*/  IMAD R9, R7, -0x61c88647, RZ ;  /* 0x9e3779b907097824 */ /* 0x000fe200078e02ff */
[----:B------:R-:W2:Y:S01]  /*00b0*/  LDCU.64 UR4, c[0x0][0x358] ;  /* 0x00006b00ff0477ac */ /* 0x000ea20008000a00 */
[----:B0-----:R-:W0:Y:S01]  /*00c0*/  I2F.U32.RP R0, UR6 ;  /* 0x0000000600007d06 */ /* 0x001e220008209000 */
[----:B------:R-:W-:Y:S02]  /*00d0*/  ISETP.NE.U32.AND P1, PT, RZ, UR6, PT ;  /* 0x00000006ff007c0c */ /* 0x000fe4000bf25070 */
[----:B-1----:R-:W-:-:S04]  /*00e0*/  IADD3 R4, P0, PT, R9, R4, RZ ;  /* 0x0000000409047210 */ /* 0x002fc80007f1e0ff */
[----:B------:R-:W-:Y:S01]  /*00f0*/  IADD3.X R5, PT, PT, RZ, R5, RZ, P0, !PT ;  /* 0x00000005ff057210 */ /* 0x000fe200007fe4ff */
[----:B0-----:R-:W0:Y:S03]  /*0100*/  MUFU.RCP R0, R0 ;  /* 0x0000000000007308 */ /* 0x001e260000001000 */
[--C-:B------:R-:W-:Y:S02]  /*0110*/  SHF.R.U64 R4, R4, 0x1b, R5.reuse ;  /* 0x0000001b04047819 */ /* 0x100fe40000001205 */
[--C-:B------:R-:W-:Y:S02]  /*0120*/  SHF.R.U32.HI R9, RZ, 0xd, R5.reuse ;  /* 0x0000000dff097819 */ /* 0x100fe40000011605 */
[----:B------:R-:W-:Y:S01]  /*0130*/  SHF.R.U32.HI R5, RZ, 0x1b, R5 ;  /* 0x0000001bff057819 */ /* 0x000fe20000011605 */
[----:B0-----:R-:W-:Y:S01]  /*0140*/  VIADD R2, R0, 0xffffffe ;  /* 0x0ffffffe00027836 */ /* 0x001fe20000000000 */
[----:B------:R-:W-:-:S03]  /*0150*/  LOP3.LUT R0, R9, R4, RZ, 0x3c, !PT ;  /* 0x0000000409007212 */ /* 0x000fc600078e3cff */
[----:B------:R0:W1:Y:S01]  /*0160*/  F2I.FTZ.U32.TRUNC.NTZ R3, R2 ;  /* 0x0000000200037305 */ /* 0x000062000021f000 */
[----:B------:R-:W-:Y:S02]  /*0170*/  SHF.R.W.U32 R0, R0, R5, R0 ;  /* 0x0000000500007219 */ /* 0x000fe40000001e00 */
[----:B------:R-:W3:Y:S01]  /*0180*/  LDC.64 R4, c[0x0][0x398] ;  /* 0x0000e600ff047b82 */ /* 0x000ee20000000a00 */
[----:B0-----:R-:W-:Y:S02]  /*0190*/  IMAD.MOV.U32 R2, RZ, RZ, RZ ;  /* 0x000000ffff027224 */ /* 0x001fe400078e00ff */
[----:B-1----:R-:W-:-:S04]  /*01a0*/  IMAD.MOV R11, RZ, RZ, -R3 ;  /* 0x000000ffff0b7224 */ /* 0x002fc800078e0a03 */
[----:B------:R-:W-:-:S04]  /*01b0*/  IMAD R11, R11, UR6, RZ ;  /* 0x000000060b0b7c24 */ /* 0x000fc8000f8e02ff */
[----:B------:R-:W-:-:S06]  /*01c0*/  IMAD.HI.U32 R3, R3, R11, R2 ;  /* 0x0000000b03037227 */ /* 0x000fcc00078e0002 */
[----:B------:R-:W-:-:S05]  /*01d0*/  IMAD.HI.U32 R3, R3, R0, RZ ;  /* 0x0000000003037227 */ /* 0x000fca00078e00ff */
[----:B------:R-:W-:-:S05]  /*01e0*/  IADD3 R3, PT, PT, -R3, RZ, RZ ;  /* 0x000000ff03037210 */ /* 0x000fca0007ffe1ff */
[----:B------:R-:W-:Y:S02]  /*01f0*/  IMAD R9, R3, UR6, R0 ;  /* 0x0000000603097c24 */ /* 0x000fe4000f8e0200 */
[----:B------:R-:W0:Y:S03]  /*0200*/  LDC.64 R2, c[0x0][0x390] ;  /* 0x0000e400ff027b82 */ /* 0x000e260000000a00 */
[----:B------:R-:W-:-:S13]  /*0210*/  ISETP.GE.U32.AND P0, PT, R9, UR6, PT ;  /* 0x0000000609007c0c */ /* 0x000fda000bf06070 */
[----:B------:R-:W-:-:S05]  /*0220*/  @P0 VIADD R9, R9, -UR6 ;  /* 0x8000000609090c36 */ /* 0x000fca0008000000 */
[----:B------:R-:W-:Y:S01]  /*0230*/  ISETP.GE.U32.AND P0, PT, R9, UR6, PT ;  /* 0x0000000609007c0c */ /* 0x000fe2000bf06070 */
[----:B0-----:R-:W-:-:S04]  /*0240*/  IMAD.WIDE R2, R7, 0x4, R2 ;  /* 0x0000000407027825 */ /* 0x001fc800078e0202 */
[----:B------:R-:W-:-:S08]  /*0250*/  IMAD.MOV.U32 R7, RZ, RZ, 0x1 ;  /* 0x00000001ff077424 */ /* 0x000fd000078e00ff */
[----:B------:R-:W-:Y:S02]  /*0260*/  @P0 IADD3 R9, PT, PT, R9, -UR6, RZ ;  /* 0x8000000609090c10 */ /* 0x000fe4000fffe0ff */
[----:B------:R-:W-:-:S05]  /*0270*/  @!P1 LOP3.LUT R9, RZ, UR6, RZ, 0x33, !PT ;  /* 0x00000006ff099c12 */ /* 0x000fca000f8e33ff */
[----:B---3--:R-:W-:Y:S01]  /*0280*/  IMAD.WIDE R4, R9, 0x4, R4 ;  /* 0x0000000409047825 */ /* 0x008fe200078e0204 */
[----:B--2---:R-:W-:Y:S04]  /*0290*/  STG.E desc[UR4][R2.64], R9 ;  /* 0x0000000902007986 */ /* 0x004fe8000c101904 */
[----:B------:R-:W-:Y:S01]  /*02a0*/  REDG.E.ADD.STRONG.GPU desc[UR4][R4.64], R7 ;  /* 0x000000070400798e */ /* 0x000fe2000c12e104 */
[----:B------:R-:W-:Y:S05]  /*02b0*/  EXIT ;  /* 0x000000000000794d */ /* 0x000fea0003800000 */
.L_x_105:
        /* <DEDUP_REMOVED lines=12> */
.L_x_109:


//--------------------- .nv.shared.reserved.0     --------------------------
	.section	.nv.shared.reserved.0,"aw",@nobits
	.weak		__nv_reservedSMEM_offset_0_alias
	.size		__nv_reservedSMEM_offset_0_alias, 0, 64
	.other		__nv_reservedSMEM_offset_0_alias,@"STO_CUDA_RESERVED_SHARED STV_DEFAULT"
__nv_reservedSMEM_offset_0_alias:
	.zero		0
	.zero		64


//--------------------- .nv.constant0.apply_moves_kernel --------------------------
	.section	.nv.constant0.apply_moves_kernel,"a",@progbits
	.sectionflags	@""
	.align	4
.nv.constant0.apply_moves_kernel:
	.zero		936


//--------------------- .nv.constant0.compute_moves_annealing --------------------------
	.section	.nv.constant0.compute_moves_annealing,"a",@progbits
	.sectionflags	@""
	.align	4
.nv.constant0.compute_moves_annealing:
	.zero		1008


//--------------------- .nv.constant0.init_solution_kernel --------------------------
	.section	.nv.constant0.init_solution_kernel,"a",@progbits
	.sectionflags	@""
	.align	4
.nv.constant0.init_solution_kernel:
	.zero		928


//--------------------- SYMBOLS --------------------------

	.type		.nv.reservedSmem.offset0,@object
	.size		.nv.reservedSmem.offset0,0x4
